//
// Generated by NVIDIA NVVM Compiler
//
// Compiler Build ID: CL-36424714
// Cuda compilation tools, release 13.0, V13.0.88
// Based on NVVM 20.0.0
//

.version 9.0
.target sm_100
.address_size 64

	// .globl	_Z16generateInt8DataPaij
.global .align 4 .b8 precalc_xorwow_matrix[102400];
.global .align 4 .b8 precalc_xorwow_offset_matrix[102400];
.global .align 4 .b8 mrg32k3aM1[2304];
.global .align 4 .b8 mrg32k3aM2[2304];
.global .align 4 .b8 mrg32k3aM1SubSeq[2016];
.global .align 4 .b8 mrg32k3aM2SubSeq[2016];
.global .align 4 .b8 mrg32k3aM1Seq[2304];
.global .align 4 .b8 mrg32k3aM2Seq[2304];
.const .align 8 .b8 __cr_lgamma_table[72];
// _ZZ33igemm_basic_int8_gemm_cuda_kernelIaiEvPT_S1_PT0_iiiE3s_a has been demoted
// _ZZ33igemm_basic_int8_gemm_cuda_kernelIaiEvPT_S1_PT0_iiiE3s_b has been demoted

.visible .entry _Z16generateInt8DataPaij(
	.param .u64 .ptr .align 1 _Z16generateInt8DataPaij_param_0,
	.param .u32 _Z16generateInt8DataPaij_param_1,
	.param .u32 _Z16generateInt8DataPaij_param_2
)
{
	.local .align 8 .b8 	__local_depot0[48];
	.reg .b64 	%SP;
	.reg .b64 	%SPL;
	.reg .pred 	%p<64>;
	.reg .b16 	%rs<3>;
	.reg .b32 	%r<1199>;
	.reg .b64 	%rd<26>;

	mov.u64 	%SPL, __local_depot0;
	ld.param.u64 	%rd10, [_Z16generateInt8DataPaij_param_0];
	ld.param.u32 	%r540, [_Z16generateInt8DataPaij_param_1];
	ld.param.u32 	%r541, [_Z16generateInt8DataPaij_param_2];
	add.u64 	%rd1, %SPL, 0;
	mov.u32 	%r542, %ctaid.x;
	mov.u32 	%r543, %ntid.x;
	mov.u32 	%r544, %tid.x;
	mad.lo.s32 	%r545, %r542, %r543, %r544;
	cvt.s64.s32 	%rd2, %r545;
	xor.b32  	%r546, %r541, -1429050551;
	mul.lo.s32 	%r1, %r546, 1099087573;
	add.s32 	%r547, %r1, -638133224;
	add.s32 	%r935, %r1, 123456789;
	st.local.v2.u32 	[%rd1], {%r547, %r935};
	xor.b32  	%r548, %r1, 362436069;
	mov.b32 	%r549, -123459836;
	st.local.v2.u32 	[%rd1+8], {%r548, %r549};
	add.s32 	%r931, %r1, 5783321;
	mov.b32 	%r550, -589760388;
	st.local.v2.u32 	[%rd1+16], {%r550, %r931};
	setp.eq.s32 	%p1, %r545, 0;
	@%p1 bra 	$L__BB0_115;
	mov.b32 	%r918, 0;
	mov.u64 	%rd25, %rd2;
$L__BB0_2:
	mov.u64 	%rd3, %rd25;
	and.b64  	%rd4, %rd3, 3;
	setp.eq.s64 	%p2, %rd4, 0;
	@%p2 bra 	$L__BB0_114;
	mul.wide.u32 	%rd12, %r918, 3200;
	mov.u64 	%rd13, precalc_xorwow_matrix;
	add.s64 	%rd5, %rd13, %rd12;
	mov.b32 	%r931, 0;
	mov.u32 	%r932, %r931;
	mov.u32 	%r933, %r931;
	mov.u32 	%r934, %r931;
	mov.u32 	%r935, %r931;
	mov.u32 	%r924, %r931;
$L__BB0_4:
	mul.wide.u32 	%rd14, %r924, 4;
	add.s64 	%rd15, %rd1, %rd14;
	ld.local.u32 	%r13, [%rd15+4];
	shl.b32 	%r14, %r924, 5;
	mov.b32 	%r930, 0;
$L__BB0_5:
	.pragma "nounroll";
	shr.u32 	%r554, %r13, %r930;
	and.b32  	%r555, %r554, 1;
	setp.eq.b32 	%p3, %r555, 1;
	not.pred 	%p4, %p3;
	add.s32 	%r556, %r14, %r930;
	mul.lo.s32 	%r557, %r556, 5;
	mul.wide.u32 	%rd16, %r557, 4;
	add.s64 	%rd6, %rd5, %rd16;
	@%p4 bra 	$L__BB0_7;
	ld.global.u32 	%r558, [%rd6];
	xor.b32  	%r935, %r935, %r558;
	ld.global.u32 	%r559, [%rd6+4];
	xor.b32  	%r934, %r934, %r559;
	ld.global.u32 	%r560, [%rd6+8];
	xor.b32  	%r933, %r933, %r560;
	ld.global.u32 	%r561, [%rd6+12];
	xor.b32  	%r932, %r932, %r561;
	ld.global.u32 	%r562, [%rd6+16];
	xor.b32  	%r931, %r931, %r562;
$L__BB0_7:
	and.b32  	%r564, %r554, 2;
	setp.eq.s32 	%p5, %r564, 0;
	@%p5 bra 	$L__BB0_9;
	ld.global.u32 	%r565, [%rd6+20];
	xor.b32  	%r935, %r935, %r565;
	ld.global.u32 	%r566, [%rd6+24];
	xor.b32  	%r934, %r934, %r566;
	ld.global.u32 	%r567, [%rd6+28];
	xor.b32  	%r933, %r933, %r567;
	ld.global.u32 	%r568, [%rd6+32];
	xor.b32  	%r932, %r932, %r568;
	ld.global.u32 	%r569, [%rd6+36];
	xor.b32  	%r931, %r931, %r569;
$L__BB0_9:
	and.b32  	%r571, %r554, 4;
	setp.eq.s32 	%p6, %r571, 0;
	@%p6 bra 	$L__BB0_11;
	ld.global.u32 	%r572, [%rd6+40];
	xor.b32  	%r935, %r935, %r572;
	ld.global.u32 	%r573, [%rd6+44];
	xor.b32  	%r934, %r934, %r573;
	ld.global.u32 	%r574, [%rd6+48];
	xor.b32  	%r933, %r933, %r574;
	ld.global.u32 	%r575, [%rd6+52];
	xor.b32  	%r932, %r932, %r575;
	ld.global.u32 	%r576, [%rd6+56];
	xor.b32  	%r931, %r931, %r576;
$L__BB0_11:
	and.b32  	%r578, %r554, 8;
	setp.eq.s32 	%p7, %r578, 0;
	@%p7 bra 	$L__BB0_13;
	ld.global.u32 	%r579, [%rd6+60];
	xor.b32  	%r935, %r935, %r579;
	ld.global.u32 	%r580, [%rd6+64];
	xor.b32  	%r934, %r934, %r580;
	ld.global.u32 	%r581, [%rd6+68];
	xor.b32  	%r933, %r933, %r581;
	ld.global.u32 	%r582, [%rd6+72];
	xor.b32  	%r932, %r932, %r582;
	ld.global.u32 	%r583, [%rd6+76];
	xor.b32  	%r931, %r931, %r583;
$L__BB0_13:
	and.b32  	%r585, %r554, 16;
	setp.eq.s32 	%p8, %r585, 0;
	@%p8 bra 	$L__BB0_15;
	ld.global.u32 	%r586, [%rd6+80];
	xor.b32  	%r935, %r935, %r586;
	ld.global.u32 	%r587, [%rd6+84];
	xor.b32  	%r934, %r934, %r587;
	ld.global.u32 	%r588, [%rd6+88];
	xor.b32  	%r933, %r933, %r588;
	ld.global.u32 	%r589, [%rd6+92];
	xor.b32  	%r932, %r932, %r589;
	ld.global.u32 	%r590, [%rd6+96];
	xor.b32  	%r931, %r931, %r590;
$L__BB0_15:
	and.b32  	%r592, %r554, 32;
	setp.eq.s32 	%p9, %r592, 0;
	@%p9 bra 	$L__BB0_17;
	ld.global.u32 	%r593, [%rd6+100];
	xor.b32  	%r935, %r935, %r593;
	ld.global.u32 	%r594, [%rd6+104];
	xor.b32  	%r934, %r934, %r594;
	ld.global.u32 	%r595, [%rd6+108];
	xor.b32  	%r933, %r933, %r595;
	ld.global.u32 	%r596, [%rd6+112];
	xor.b32  	%r932, %r932, %r596;
	ld.global.u32 	%r597, [%rd6+116];
	xor.b32  	%r931, %r931, %r597;
$L__BB0_17:
	and.b32  	%r599, %r554, 64;
	setp.eq.s32 	%p10, %r599, 0;
	@%p10 bra 	$L__BB0_19;
	ld.global.u32 	%r600, [%rd6+120];
	xor.b32  	%r935, %r935, %r600;
	ld.global.u32 	%r601, [%rd6+124];
	xor.b32  	%r934, %r934, %r601;
	ld.global.u32 	%r602, [%rd6+128];
	xor.b32  	%r933, %r933, %r602;
	ld.global.u32 	%r603, [%rd6+132];
	xor.b32  	%r932, %r932, %r603;
	ld.global.u32 	%r604, [%rd6+136];
	xor.b32  	%r931, %r931, %r604;
$L__BB0_19:
	and.b32  	%r606, %r554, 128;
	setp.eq.s32 	%p11, %r606, 0;
	@%p11 bra 	$L__BB0_21;
	ld.global.u32 	%r607, [%rd6+140];
	xor.b32  	%r935, %r935, %r607;
	ld.global.u32 	%r608, [%rd6+144];
	xor.b32  	%r934, %r934, %r608;
	ld.global.u32 	%r609, [%rd6+148];
	xor.b32  	%r933, %r933, %r609;
	ld.global.u32 	%r610, [%rd6+152];
	xor.b32  	%r932, %r932, %r610;
	ld.global.u32 	%r611, [%rd6+156];
	xor.b32  	%r931, %r931, %r611;
$L__BB0_21:
	and.b32  	%r613, %r554, 256;
	setp.eq.s32 	%p12, %r613, 0;
	@%p12 bra 	$L__BB0_23;
	ld.global.u32 	%r614, [%rd6+160];
	xor.b32  	%r935, %r935, %r614;
	ld.global.u32 	%r615, [%rd6+164];
	xor.b32  	%r934, %r934, %r615;
	ld.global.u32 	%r616, [%rd6+168];
	xor.b32  	%r933, %r933, %r616;
	ld.global.u32 	%r617, [%rd6+172];
	xor.b32  	%r932, %r932, %r617;
	ld.global.u32 	%r618, [%rd6+176];
	xor.b32  	%r931, %r931, %r618;
$L__BB0_23:
	and.b32  	%r620, %r554, 512;
	setp.eq.s32 	%p13, %r620, 0;
	@%p13 bra 	$L__BB0_25;
	ld.global.u32 	%r621, [%rd6+180];
	xor.b32  	%r935, %r935, %r621;
	ld.global.u32 	%r622, [%rd6+184];
	xor.b32  	%r934, %r934, %r622;
	ld.global.u32 	%r623, [%rd6+188];
	xor.b32  	%r933, %r933, %r623;
	ld.global.u32 	%r624, [%rd6+192];
	xor.b32  	%r932, %r932, %r624;
	ld.global.u32 	%r625, [%rd6+196];
	xor.b32  	%r931, %r931, %r625;
$L__BB0_25:
	and.b32  	%r627, %r554, 1024;
	setp.eq.s32 	%p14, %r627, 0;
	@%p14 bra 	$L__BB0_27;
	ld.global.u32 	%r628, [%rd6+200];
	xor.b32  	%r935, %r935, %r628;
	ld.global.u32 	%r629, [%rd6+204];
	xor.b32  	%r934, %r934, %r629;
	ld.global.u32 	%r630, [%rd6+208];
	xor.b32  	%r933, %r933, %r630;
	ld.global.u32 	%r631, [%rd6+212];
	xor.b32  	%r932, %r932, %r631;
	ld.global.u32 	%r632, [%rd6+216];
	xor.b32  	%r931, %r931, %r632;
$L__BB0_27:
	and.b32  	%r634, %r554, 2048;
	setp.eq.s32 	%p15, %r634, 0;
	@%p15 bra 	$L__BB0_29;
	ld.global.u32 	%r635, [%rd6+220];
	xor.b32  	%r935, %r935, %r635;
	ld.global.u32 	%r636, [%rd6+224];
	xor.b32  	%r934, %r934, %r636;
	ld.global.u32 	%r637, [%rd6+228];
	xor.b32  	%r933, %r933, %r637;
	ld.global.u32 	%r638, [%rd6+232];
	xor.b32  	%r932, %r932, %r638;
	ld.global.u32 	%r639, [%rd6+236];
	xor.b32  	%r931, %r931, %r639;
$L__BB0_29:
	and.b32  	%r641, %r554, 4096;
	setp.eq.s32 	%p16, %r641, 0;
	@%p16 bra 	$L__BB0_31;
	ld.global.u32 	%r642, [%rd6+240];
	xor.b32  	%r935, %r935, %r642;
	ld.global.u32 	%r643, [%rd6+244];
	xor.b32  	%r934, %r934, %r643;
	ld.global.u32 	%r644, [%rd6+248];
	xor.b32  	%r933, %r933, %r644;
	ld.global.u32 	%r645, [%rd6+252];
	xor.b32  	%r932, %r932, %r645;
	ld.global.u32 	%r646, [%rd6+256];
	xor.b32  	%r931, %r931, %r646;
$L__BB0_31:
	and.b32  	%r648, %r554, 8192;
	setp.eq.s32 	%p17, %r648, 0;
	@%p17 bra 	$L__BB0_33;
	ld.global.u32 	%r649, [%rd6+260];
	xor.b32  	%r935, %r935, %r649;
	ld.global.u32 	%r650, [%rd6+264];
	xor.b32  	%r934, %r934, %r650;
	ld.global.u32 	%r651, [%rd6+268];
	xor.b32  	%r933, %r933, %r651;
	ld.global.u32 	%r652, [%rd6+272];
	xor.b32  	%r932, %r932, %r652;
	ld.global.u32 	%r653, [%rd6+276];
	xor.b32  	%r931, %r931, %r653;
$L__BB0_33:
	and.b32  	%r655, %r554, 16384;
	setp.eq.s32 	%p18, %r655, 0;
	@%p18 bra 	$L__BB0_35;
	ld.global.u32 	%r656, [%rd6+280];
	xor.b32  	%r935, %r935, %r656;
	ld.global.u32 	%r657, [%rd6+284];
	xor.b32  	%r934, %r934, %r657;
	ld.global.u32 	%r658, [%rd6+288];
	xor.b32  	%r933, %r933, %r658;
	ld.global.u32 	%r659, [%rd6+292];
	xor.b32  	%r932, %r932, %r659;
	ld.global.u32 	%r660, [%rd6+296];
	xor.b32  	%r931, %r931, %r660;
$L__BB0_35:
	and.b32  	%r662, %r554, 32768;
	setp.eq.s32 	%p19, %r662, 0;
	@%p19 bra 	$L__BB0_37;
	ld.global.u32 	%r663, [%rd6+300];
	xor.b32  	%r935, %r935, %r663;
	ld.global.u32 	%r664, [%rd6+304];
	xor.b32  	%r934, %r934, %r664;
	ld.global.u32 	%r665, [%rd6+308];
	xor.b32  	%r933, %r933, %r665;
	ld.global.u32 	%r666, [%rd6+312];
	xor.b32  	%r932, %r932, %r666;
	ld.global.u32 	%r667, [%rd6+316];
	xor.b32  	%r931, %r931, %r667;
$L__BB0_37:
	add.s32 	%r930, %r930, 16;
	setp.ne.s32 	%p20, %r930, 32;
	@%p20 bra 	$L__BB0_5;
	mad.lo.s32 	%r668, %r924, -31, %r14;
	add.s32 	%r924, %r668, 1;
	setp.ne.s32 	%p21, %r924, 5;
	@%p21 bra 	$L__BB0_4;
	st.local.u32 	[%rd1+4], %r935;
	st.local.v2.u32 	[%rd1+8], {%r934, %r933};
	st.local.v2.u32 	[%rd1+16], {%r932, %r931};
	setp.eq.s64 	%p22, %rd4, 1;
	@%p22 bra 	$L__BB0_114;
	mov.b32 	%r931, 0;
	mov.u32 	%r1024, %r931;
	mov.u32 	%r1025, %r931;
	mov.u32 	%r1026, %r931;
	mov.u32 	%r935, %r931;
	mov.u32 	%r1016, %r931;
$L__BB0_41:
	mul.wide.u32 	%rd17, %r1016, 4;
	add.s64 	%rd18, %rd1, %rd17;
	ld.local.u32 	%r189, [%rd18+4];
	shl.b32 	%r190, %r1016, 5;
	mov.b32 	%r1022, 0;
$L__BB0_42:
	.pragma "nounroll";
	shr.u32 	%r671, %r189, %r1022;
	and.b32  	%r672, %r671, 1;
	setp.eq.b32 	%p23, %r672, 1;
	not.pred 	%p24, %p23;
	add.s32 	%r673, %r190, %r1022;
	mul.lo.s32 	%r674, %r673, 5;
	mul.wide.u32 	%rd19, %r674, 4;
	add.s64 	%rd7, %rd5, %rd19;
	@%p24 bra 	$L__BB0_44;
	ld.global.u32 	%r675, [%rd7];
	xor.b32  	%r935, %r935, %r675;
	ld.global.u32 	%r676, [%rd7+4];
	xor.b32  	%r1026, %r1026, %r676;
	ld.global.u32 	%r677, [%rd7+8];
	xor.b32  	%r1025, %r1025, %r677;
	ld.global.u32 	%r678, [%rd7+12];
	xor.b32  	%r1024, %r1024, %r678;
	ld.global.u32 	%r679, [%rd7+16];
	xor.b32  	%r931, %r931, %r679;
$L__BB0_44:
	and.b32  	%r681, %r671, 2;
	setp.eq.s32 	%p25, %r681, 0;
	@%p25 bra 	$L__BB0_46;
	ld.global.u32 	%r682, [%rd7+20];
	xor.b32  	%r935, %r935, %r682;
	ld.global.u32 	%r683, [%rd7+24];
	xor.b32  	%r1026, %r1026, %r683;
	ld.global.u32 	%r684, [%rd7+28];
	xor.b32  	%r1025, %r1025, %r684;
	ld.global.u32 	%r685, [%rd7+32];
	xor.b32  	%r1024, %r1024, %r685;
	ld.global.u32 	%r686, [%rd7+36];
	xor.b32  	%r931, %r931, %r686;
$L__BB0_46:
	and.b32  	%r688, %r671, 4;
	setp.eq.s32 	%p26, %r688, 0;
	@%p26 bra 	$L__BB0_48;
	ld.global.u32 	%r689, [%rd7+40];
	xor.b32  	%r935, %r935, %r689;
	ld.global.u32 	%r690, [%rd7+44];
	xor.b32  	%r1026, %r1026, %r690;
	ld.global.u32 	%r691, [%rd7+48];
	xor.b32  	%r1025, %r1025, %r691;
	ld.global.u32 	%r692, [%rd7+52];
	xor.b32  	%r1024, %r1024, %r692;
	ld.global.u32 	%r693, [%rd7+56];
	xor.b32  	%r931, %r931, %r693;
$L__BB0_48:
	and.b32  	%r695, %r671, 8;
	setp.eq.s32 	%p27, %r695, 0;
	@%p27 bra 	$L__BB0_50;
	ld.global.u32 	%r696, [%rd7+60];
	xor.b32  	%r935, %r935, %r696;
	ld.global.u32 	%r697, [%rd7+64];
	xor.b32  	%r1026, %r1026, %r697;
	ld.global.u32 	%r698, [%rd7+68];
	xor.b32  	%r1025, %r1025, %r698;
	ld.global.u32 	%r699, [%rd7+72];
	xor.b32  	%r1024, %r1024, %r699;
	ld.global.u32 	%r700, [%rd7+76];
	xor.b32  	%r931, %r931, %r700;
$L__BB0_50:
	and.b32  	%r702, %r671, 16;
	setp.eq.s32 	%p28, %r702, 0;
	@%p28 bra 	$L__BB0_52;
	ld.global.u32 	%r703, [%rd7+80];
	xor.b32  	%r935, %r935, %r703;
	ld.global.u32 	%r704, [%rd7+84];
	xor.b32  	%r1026, %r1026, %r704;
	ld.global.u32 	%r705, [%rd7+88];
	xor.b32  	%r1025, %r1025, %r705;
	ld.global.u32 	%r706, [%rd7+92];
	xor.b32  	%r1024, %r1024, %r706;
	ld.global.u32 	%r707, [%rd7+96];
	xor.b32  	%r931, %r931, %r707;
$L__BB0_52:
	and.b32  	%r709, %r671, 32;
	setp.eq.s32 	%p29, %r709, 0;
	@%p29 bra 	$L__BB0_54;
	ld.global.u32 	%r710, [%rd7+100];
	xor.b32  	%r935, %r935, %r710;
	ld.global.u32 	%r711, [%rd7+104];
	xor.b32  	%r1026, %r1026, %r711;
	ld.global.u32 	%r712, [%rd7+108];
	xor.b32  	%r1025, %r1025, %r712;
	ld.global.u32 	%r713, [%rd7+112];
	xor.b32  	%r1024, %r1024, %r713;
	ld.global.u32 	%r714, [%rd7+116];
	xor.b32  	%r931, %r931, %r714;
$L__BB0_54:
	and.b32  	%r716, %r671, 64;
	setp.eq.s32 	%p30, %r716, 0;
	@%p30 bra 	$L__BB0_56;
	ld.global.u32 	%r717, [%rd7+120];
	xor.b32  	%r935, %r935, %r717;
	ld.global.u32 	%r718, [%rd7+124];
	xor.b32  	%r1026, %r1026, %r718;
	ld.global.u32 	%r719, [%rd7+128];
	xor.b32  	%r1025, %r1025, %r719;
	ld.global.u32 	%r720, [%rd7+132];
	xor.b32  	%r1024, %r1024, %r720;
	ld.global.u32 	%r721, [%rd7+136];
	xor.b32  	%r931, %r931, %r721;
$L__BB0_56:
	and.b32  	%r723, %r671, 128;
	setp.eq.s32 	%p31, %r723, 0;
	@%p31 bra 	$L__BB0_58;
	ld.global.u32 	%r724, [%rd7+140];
	xor.b32  	%r935, %r935, %r724;
	ld.global.u32 	%r725, [%rd7+144];
	xor.b32  	%r1026, %r1026, %r725;
	ld.global.u32 	%r726, [%rd7+148];
	xor.b32  	%r1025, %r1025, %r726;
	ld.global.u32 	%r727, [%rd7+152];
	xor.b32  	%r1024, %r1024, %r727;
	ld.global.u32 	%r728, [%rd7+156];
	xor.b32  	%r931, %r931, %r728;
$L__BB0_58:
	and.b32  	%r730, %r671, 256;
	setp.eq.s32 	%p32, %r730, 0;
	@%p32 bra 	$L__BB0_60;
	ld.global.u32 	%r731, [%rd7+160];
	xor.b32  	%r935, %r935, %r731;
	ld.global.u32 	%r732, [%rd7+164];
	xor.b32  	%r1026, %r1026, %r732;
	ld.global.u32 	%r733, [%rd7+168];
	xor.b32  	%r1025, %r1025, %r733;
	ld.global.u32 	%r734, [%rd7+172];
	xor.b32  	%r1024, %r1024, %r734;
	ld.global.u32 	%r735, [%rd7+176];
	xor.b32  	%r931, %r931, %r735;
$L__BB0_60:
	and.b32  	%r737, %r671, 512;
	setp.eq.s32 	%p33, %r737, 0;
	@%p33 bra 	$L__BB0_62;
	ld.global.u32 	%r738, [%rd7+180];
	xor.b32  	%r935, %r935, %r738;
	ld.global.u32 	%r739, [%rd7+184];
	xor.b32  	%r1026, %r1026, %r739;
	ld.global.u32 	%r740, [%rd7+188];
	xor.b32  	%r1025, %r1025, %r740;
	ld.global.u32 	%r741, [%rd7+192];
	xor.b32  	%r1024, %r1024, %r741;
	ld.global.u32 	%r742, [%rd7+196];
	xor.b32  	%r931, %r931, %r742;
$L__BB0_62:
	and.b32  	%r744, %r671, 1024;
	setp.eq.s32 	%p34, %r744, 0;
	@%p34 bra 	$L__BB0_64;
	ld.global.u32 	%r745, [%rd7+200];
	xor.b32  	%r935, %r935, %r745;
	ld.global.u32 	%r746, [%rd7+204];
	xor.b32  	%r1026, %r1026, %r746;
	ld.global.u32 	%r747, [%rd7+208];
	xor.b32  	%r1025, %r1025, %r747;
	ld.global.u32 	%r748, [%rd7+212];
	xor.b32  	%r1024, %r1024, %r748;
	ld.global.u32 	%r749, [%rd7+216];
	xor.b32  	%r931, %r931, %r749;
$L__BB0_64:
	and.b32  	%r751, %r671, 2048;
	setp.eq.s32 	%p35, %r751, 0;
	@%p35 bra 	$L__BB0_66;
	ld.global.u32 	%r752, [%rd7+220];
	xor.b32  	%r935, %r935, %r752;
	ld.global.u32 	%r753, [%rd7+224];
	xor.b32  	%r1026, %r1026, %r753;
	ld.global.u32 	%r754, [%rd7+228];
	xor.b32  	%r1025, %r1025, %r754;
	ld.global.u32 	%r755, [%rd7+232];
	xor.b32  	%r1024, %r1024, %r755;
	ld.global.u32 	%r756, [%rd7+236];
	xor.b32  	%r931, %r931, %r756;
$L__BB0_66:
	and.b32  	%r758, %r671, 4096;
	setp.eq.s32 	%p36, %r758, 0;
	@%p36 bra 	$L__BB0_68;
	ld.global.u32 	%r759, [%rd7+240];
	xor.b32  	%r935, %r935, %r759;
	ld.global.u32 	%r760, [%rd7+244];
	xor.b32  	%r1026, %r1026, %r760;
	ld.global.u32 	%r761, [%rd7+248];
	xor.b32  	%r1025, %r1025, %r761;
	ld.global.u32 	%r762, [%rd7+252];
	xor.b32  	%r1024, %r1024, %r762;
	ld.global.u32 	%r763, [%rd7+256];
	xor.b32  	%r931, %r931, %r763;
$L__BB0_68:
	and.b32  	%r765, %r671, 8192;
	setp.eq.s32 	%p37, %r765, 0;
	@%p37 bra 	$L__BB0_70;
	ld.global.u32 	%r766, [%rd7+260];
	xor.b32  	%r935, %r935, %r766;
	ld.global.u32 	%r767, [%rd7+264];
	xor.b32  	%r1026, %r1026, %r767;
	ld.global.u32 	%r768, [%rd7+268];
	xor.b32  	%r1025, %r1025, %r768;
	ld.global.u32 	%r769, [%rd7+272];
	xor.b32  	%r1024, %r1024, %r769;
	ld.global.u32 	%r770, [%rd7+276];
	xor.b32  	%r931, %r931, %r770;
$L__BB0_70:
	and.b32  	%r772, %r671, 16384;
	setp.eq.s32 	%p38, %r772, 0;
	@%p38 bra 	$L__BB0_72;
	ld.global.u32 	%r773, [%rd7+280];
	xor.b32  	%r935, %r935, %r773;
	ld.global.u32 	%r774, [%rd7+284];
	xor.b32  	%r1026, %r1026, %r774;
	ld.global.u32 	%r775, [%rd7+288];
	xor.b32  	%r1025, %r1025, %r775;
	ld.global.u32 	%r776, [%rd7+292];
	xor.b32  	%r1024, %r1024, %r776;
	ld.global.u32 	%r777, [%rd7+296];
	xor.b32  	%r931, %r931, %r777;
$L__BB0_72:
	and.b32  	%r779, %r671, 32768;
	setp.eq.s32 	%p39, %r779, 0;
	@%p39 bra 	$L__BB0_74;
	ld.global.u32 	%r780, [%rd7+300];
	xor.b32  	%r935, %r935, %r780;
	ld.global.u32 	%r781, [%rd7+304];
	xor.b32  	%r1026, %r1026, %r781;
	ld.global.u32 	%r782, [%rd7+308];
	xor.b32  	%r1025, %r1025, %r782;
	ld.global.u32 	%r783, [%rd7+312];
	xor.b32  	%r1024, %r1024, %r783;
	ld.global.u32 	%r784, [%rd7+316];
	xor.b32  	%r931, %r931, %r784;
$L__BB0_74:
	add.s32 	%r1022, %r1022, 16;
	setp.ne.s32 	%p40, %r1022, 32;
	@%p40 bra 	$L__BB0_42;
	mad.lo.s32 	%r785, %r1016, -31, %r190;
	add.s32 	%r1016, %r785, 1;
	setp.ne.s32 	%p41, %r1016, 5;
	@%p41 bra 	$L__BB0_41;
	st.local.u32 	[%rd1+4], %r935;
	st.local.v2.u32 	[%rd1+8], {%r1026, %r1025};
	st.local.v2.u32 	[%rd1+16], {%r1024, %r931};
	setp.ne.s64 	%p42, %rd4, 3;
	@%p42 bra 	$L__BB0_114;
	mov.b32 	%r931, 0;
	mov.u32 	%r1116, %r931;
	mov.u32 	%r1117, %r931;
	mov.u32 	%r1118, %r931;
	mov.u32 	%r935, %r931;
	mov.u32 	%r1108, %r931;
$L__BB0_78:
	mul.wide.u32 	%rd20, %r1108, 4;
	add.s64 	%rd21, %rd1, %rd20;
	ld.local.u32 	%r365, [%rd21+4];
	shl.b32 	%r366, %r1108, 5;
	mov.b32 	%r1114, 0;
$L__BB0_79:
	.pragma "nounroll";
	shr.u32 	%r788, %r365, %r1114;
	and.b32  	%r789, %r788, 1;
	setp.eq.b32 	%p43, %r789, 1;
	not.pred 	%p44, %p43;
	add.s32 	%r790, %r366, %r1114;
	mul.lo.s32 	%r791, %r790, 5;
	mul.wide.u32 	%rd22, %r791, 4;
	add.s64 	%rd8, %rd5, %rd22;
	@%p44 bra 	$L__BB0_81;
	ld.global.u32 	%r792, [%rd8];
	xor.b32  	%r935, %r935, %r792;
	ld.global.u32 	%r793, [%rd8+4];
	xor.b32  	%r1118, %r1118, %r793;
	ld.global.u32 	%r794, [%rd8+8];
	xor.b32  	%r1117, %r1117, %r794;
	ld.global.u32 	%r795, [%rd8+12];
	xor.b32  	%r1116, %r1116, %r795;
	ld.global.u32 	%r796, [%rd8+16];
	xor.b32  	%r931, %r931, %r796;
$L__BB0_81:
	and.b32  	%r798, %r788, 2;
	setp.eq.s32 	%p45, %r798, 0;
	@%p45 bra 	$L__BB0_83;
	ld.global.u32 	%r799, [%rd8+20];
	xor.b32  	%r935, %r935, %r799;
	ld.global.u32 	%r800, [%rd8+24];
	xor.b32  	%r1118, %r1118, %r800;
	ld.global.u32 	%r801, [%rd8+28];
	xor.b32  	%r1117, %r1117, %r801;
	ld.global.u32 	%r802, [%rd8+32];
	xor.b32  	%r1116, %r1116, %r802;
	ld.global.u32 	%r803, [%rd8+36];
	xor.b32  	%r931, %r931, %r803;
$L__BB0_83:
	and.b32  	%r805, %r788, 4;
	setp.eq.s32 	%p46, %r805, 0;
	@%p46 bra 	$L__BB0_85;
	ld.global.u32 	%r806, [%rd8+40];
	xor.b32  	%r935, %r935, %r806;
	ld.global.u32 	%r807, [%rd8+44];
	xor.b32  	%r1118, %r1118, %r807;
	ld.global.u32 	%r808, [%rd8+48];
	xor.b32  	%r1117, %r1117, %r808;
	ld.global.u32 	%r809, [%rd8+52];
	xor.b32  	%r1116, %r1116, %r809;
	ld.global.u32 	%r810, [%rd8+56];
	xor.b32  	%r931, %r931, %r810;
$L__BB0_85:
	and.b32  	%r812, %r788, 8;
	setp.eq.s32 	%p47, %r812, 0;
	@%p47 bra 	$L__BB0_87;
	ld.global.u32 	%r813, [%rd8+60];
	xor.b32  	%r935, %r935, %r813;
	ld.global.u32 	%r814, [%rd8+64];
	xor.b32  	%r1118, %r1118, %r814;
	ld.global.u32 	%r815, [%rd8+68];
	xor.b32  	%r1117, %r1117, %r815;
	ld.global.u32 	%r816, [%rd8+72];
	xor.b32  	%r1116, %r1116, %r816;
	ld.global.u32 	%r817, [%rd8+76];
	xor.b32  	%r931, %r931, %r817;
$L__BB0_87:
	and.b32  	%r819, %r788, 16;
	setp.eq.s32 	%p48, %r819, 0;
	@%p48 bra 	$L__BB0_89;
	ld.global.u32 	%r820, [%rd8+80];
	xor.b32  	%r935, %r935, %r820;
	ld.global.u32 	%r821, [%rd8+84];
	xor.b32  	%r1118, %r1118, %r821;
	ld.global.u32 	%r822, [%rd8+88];
	xor.b32  	%r1117, %r1117, %r822;
	ld.global.u32 	%r823, [%rd8+92];
	xor.b32  	%r1116, %r1116, %r823;
	ld.global.u32 	%r824, [%rd8+96];
	xor.b32  	%r931, %r931, %r824;
$L__BB0_89:
	and.b32  	%r826, %r788, 32;
	setp.eq.s32 	%p49, %r826, 0;
	@%p49 bra 	$L__BB0_91;
	ld.global.u32 	%r827, [%rd8+100];
	xor.b32  	%r935, %r935, %r827;
	ld.global.u32 	%r828, [%rd8+104];
	xor.b32  	%r1118, %r1118, %r828;
	ld.global.u32 	%r829, [%rd8+108];
	xor.b32  	%r1117, %r1117, %r829;
	ld.global.u32 	%r830, [%rd8+112];
	xor.b32  	%r1116, %r1116, %r830;
	ld.global.u32 	%r831, [%rd8+116];
	xor.b32  	%r931, %r931, %r831;
$L__BB0_91:
	and.b32  	%r833, %r788, 64;
	setp.eq.s32 	%p50, %r833, 0;
	@%p50 bra 	$L__BB0_93;
	ld.global.u32 	%r834, [%rd8+120];
	xor.b32  	%r935, %r935, %r834;
	ld.global.u32 	%r835, [%rd8+124];
	xor.b32  	%r1118, %r1118, %r835;
	ld.global.u32 	%r836, [%rd8+128];
	xor.b32  	%r1117, %r1117, %r836;
	ld.global.u32 	%r837, [%rd8+132];
	xor.b32  	%r1116, %r1116, %r837;
	ld.global.u32 	%r838, [%rd8+136];
	xor.b32  	%r931, %r931, %r838;
$L__BB0_93:
	and.b32  	%r840, %r788, 128;
	setp.eq.s32 	%p51, %r840, 0;
	@%p51 bra 	$L__BB0_95;
	ld.global.u32 	%r841, [%rd8+140];
	xor.b32  	%r935, %r935, %r841;
	ld.global.u32 	%r842, [%rd8+144];
	xor.b32  	%r1118, %r1118, %r842;
	ld.global.u32 	%r843, [%rd8+148];
	xor.b32  	%r1117, %r1117, %r843;
	ld.global.u32 	%r844, [%rd8+152];
	xor.b32  	%r1116, %r1116, %r844;
	ld.global.u32 	%r845, [%rd8+156];
	xor.b32  	%r931, %r931, %r845;
$L__BB0_95:
	and.b32  	%r847, %r788, 256;
	setp.eq.s32 	%p52, %r847, 0;
	@%p52 bra 	$L__BB0_97;
	ld.global.u32 	%r848, [%rd8+160];
	xor.b32  	%r935, %r935, %r848;
	ld.global.u32 	%r849, [%rd8+164];
	xor.b32  	%r1118, %r1118, %r849;
	ld.global.u32 	%r850, [%rd8+168];
	xor.b32  	%r1117, %r1117, %r850;
	ld.global.u32 	%r851, [%rd8+172];
	xor.b32  	%r1116, %r1116, %r851;
	ld.global.u32 	%r852, [%rd8+176];
	xor.b32  	%r931, %r931, %r852;
$L__BB0_97:
	and.b32  	%r854, %r788, 512;
	setp.eq.s32 	%p53, %r854, 0;
	@%p53 bra 	$L__BB0_99;
	ld.global.u32 	%r855, [%rd8+180];
	xor.b32  	%r935, %r935, %r855;
	ld.global.u32 	%r856, [%rd8+184];
	xor.b32  	%r1118, %r1118, %r856;
	ld.global.u32 	%r857, [%rd8+188];
	xor.b32  	%r1117, %r1117, %r857;
	ld.global.u32 	%r858, [%rd8+192];
	xor.b32  	%r1116, %r1116, %r858;
	ld.global.u32 	%r859, [%rd8+196];
	xor.b32  	%r931, %r931, %r859;
$L__BB0_99:
	and.b32  	%r861, %r788, 1024;
	setp.eq.s32 	%p54, %r861, 0;
	@%p54 bra 	$L__BB0_101;
	ld.global.u32 	%r862, [%rd8+200];
	xor.b32  	%r935, %r935, %r862;
	ld.global.u32 	%r863, [%rd8+204];
	xor.b32  	%r1118, %r1118, %r863;
	ld.global.u32 	%r864, [%rd8+208];
	xor.b32  	%r1117, %r1117, %r864;
	ld.global.u32 	%r865, [%rd8+212];
	xor.b32  	%r1116, %r1116, %r865;
	ld.global.u32 	%r866, [%rd8+216];
	xor.b32  	%r931, %r931, %r866;
$L__BB0_101:
	and.b32  	%r868, %r788, 2048;
	setp.eq.s32 	%p55, %r868, 0;
	@%p55 bra 	$L__BB0_103;
	ld.global.u32 	%r869, [%rd8+220];
	xor.b32  	%r935, %r935, %r869;
	ld.global.u32 	%r870, [%rd8+224];
	xor.b32  	%r1118, %r1118, %r870;
	ld.global.u32 	%r871, [%rd8+228];
	xor.b32  	%r1117, %r1117, %r871;
	ld.global.u32 	%r872, [%rd8+232];
	xor.b32  	%r1116, %r1116, %r872;
	ld.global.u32 	%r873, [%rd8+236];
	xor.b32  	%r931, %r931, %r873;
$L__BB0_103:
	and.b32  	%r875, %r788, 4096;
	setp.eq.s32 	%p56, %r875, 0;
	@%p56 bra 	$L__BB0_105;
	ld.global.u32 	%r876, [%rd8+240];
	xor.b32  	%r935, %r935, %r876;
	ld.global.u32 	%r877, [%rd8+244];
	xor.b32  	%r1118, %r1118, %r877;
	ld.global.u32 	%r878, [%rd8+248];
	xor.b32  	%r1117, %r1117, %r878;
	ld.global.u32 	%r879, [%rd8+252];
	xor.b32  	%r1116, %r1116, %r879;
	ld.global.u32 	%r880, [%rd8+256];
	xor.b32  	%r931, %r931, %r880;
$L__BB0_105:
	and.b32  	%r882, %r788, 8192;
	setp.eq.s32 	%p57, %r882, 0;
	@%p57 bra 	$L__BB0_107;
	ld.global.u32 	%r883, [%rd8+260];
	xor.b32  	%r935, %r935, %r883;
	ld.global.u32 	%r884, [%rd8+264];
	xor.b32  	%r1118, %r1118, %r884;
	ld.global.u32 	%r885, [%rd8+268];
	xor.b32  	%r1117, %r1117, %r885;
	ld.global.u32 	%r886, [%rd8+272];
	xor.b32  	%r1116, %r1116, %r886;
	ld.global.u32 	%r887, [%rd8+276];
	xor.b32  	%r931, %r931, %r887;
$L__BB0_107:
	and.b32  	%r889, %r788, 16384;
	setp.eq.s32 	%p58, %r889, 0;
	@%p58 bra 	$L__BB0_109;
	ld.global.u32 	%r890, [%rd8+280];
	xor.b32  	%r935, %r935, %r890;
	ld.global.u32 	%r891, [%rd8+284];
	xor.b32  	%r1118, %r1118, %r891;
	ld.global.u32 	%r892, [%rd8+288];
	xor.b32  	%r1117, %r1117, %r892;
	ld.global.u32 	%r893, [%rd8+292];
	xor.b32  	%r1116, %r1116, %r893;
	ld.global.u32 	%r894, [%rd8+296];
	xor.b32  	%r931, %r931, %r894;
$L__BB0_109:
	and.b32  	%r896, %r788, 32768;
	setp.eq.s32 	%p59, %r896, 0;
	@%p59 bra 	$L__BB0_111;
	ld.global.u32 	%r897, [%rd8+300];
	xor.b32  	%r935, %r935, %r897;
	ld.global.u32 	%r898, [%rd8+304];
	xor.b32  	%r1118, %r1118, %r898;
	ld.global.u32 	%r899, [%rd8+308];
	xor.b32  	%r1117, %r1117, %r899;
	ld.global.u32 	%r900, [%rd8+312];
	xor.b32  	%r1116, %r1116, %r900;
	ld.global.u32 	%r901, [%rd8+316];
	xor.b32  	%r931, %r931, %r901;
$L__BB0_111:
	add.s32 	%r1114, %r1114, 16;
	setp.ne.s32 	%p60, %r1114, 32;
	@%p60 bra 	$L__BB0_79;
	mad.lo.s32 	%r902, %r1108, -31, %r366;
	add.s32 	%r1108, %r902, 1;
	setp.ne.s32 	%p61, %r1108, 5;
	@%p61 bra 	$L__BB0_78;
	st.local.u32 	[%rd1+4], %r935;
	st.local.v2.u32 	[%rd1+8], {%r1118, %r1117};
	st.local.v2.u32 	[%rd1+16], {%r1116, %r931};
$L__BB0_114:
	shr.u64 	%rd25, %rd3, 2;
	add.s32 	%r918, %r918, 1;
	setp.gt.u64 	%p62, %rd3, 3;
	@%p62 bra 	$L__BB0_2;
$L__BB0_115:
	cvt.u32.u64 	%r903, %rd2;
	setp.ge.s32 	%p63, %r903, %r540;
	@%p63 bra 	$L__BB0_117;
	shr.u32 	%r904, %r935, 2;
	xor.b32  	%r905, %r904, %r935;
	shl.b32 	%r906, %r931, 4;
	shl.b32 	%r907, %r905, 1;
	xor.b32  	%r908, %r907, %r906;
	xor.b32  	%r909, %r908, %r905;
	xor.b32  	%r910, %r909, %r931;
	add.s32 	%r911, %r1, %r910;
	add.s32 	%r912, %r911, -637770787;
	mul.hi.u32 	%r913, %r912, -2139062143;
	shr.u32 	%r914, %r913, 7;
	add.s32 	%r915, %r912, %r914;
	cvt.u16.u32 	%rs1, %r915;
	add.s16 	%rs2, %rs1, -127;
	cvta.to.global.u64 	%rd23, %rd10;
	add.s64 	%rd24, %rd23, %rd2;
	st.global.u8 	[%rd24], %rs2;
$L__BB0_117:
	ret;

}
	// .globl	_Z33igemm_basic_int8_gemm_cuda_kernelIaiEvPT_S1_PT0_iii
.visible .entry _Z33igemm_basic_int8_gemm_cuda_kernelIaiEvPT_S1_PT0_iii(
	.param .u64 .ptr .align 1 _Z33igemm_basic_int8_gemm_cuda_kernelIaiEvPT_S1_PT0_iii_param_0,
	.param .u64 .ptr .align 1 _Z33igemm_basic_int8_gemm_cuda_kernelIaiEvPT_S1_PT0_iii_param_1,
	.param .u64 .ptr .align 1 _Z33igemm_basic_int8_gemm_cuda_kernelIaiEvPT_S1_PT0_iii_param_2,
	.param .u32 _Z33igemm_basic_int8_gemm_cuda_kernelIaiEvPT_S1_PT0_iii_param_3,
	.param .u32 _Z33igemm_basic_int8_gemm_cuda_kernelIaiEvPT_S1_PT0_iii_param_4,
	.param .u32 _Z33igemm_basic_int8_gemm_cuda_kernelIaiEvPT_S1_PT0_iii_param_5
)
{
	.reg .pred 	%p<3>;
	.reg .b32 	%r<905>;
	.reg .b64 	%rd<42>;
	// demoted variable
	.shared .align 1 .b8 _ZZ33igemm_basic_int8_gemm_cuda_kernelIaiEvPT_S1_PT0_iiiE3s_a[6144];
	// demoted variable
	.shared .align 1 .b8 _ZZ33igemm_basic_int8_gemm_cuda_kernelIaiEvPT_S1_PT0_iiiE3s_b[4608];
	ld.param.u64 	%rd5, [_Z33igemm_basic_int8_gemm_cuda_kernelIaiEvPT_S1_PT0_iii_param_0];
	ld.param.u32 	%r398, [_Z33igemm_basic_int8_gemm_cuda_kernelIaiEvPT_S1_PT0_iii_param_5];
	cvta.to.global.u64 	%rd1, %rd5;
	mov.u32 	%r400, %ctaid.x;
	mov.u32 	%r401, %ctaid.y;
	mov.u32 	%r1, %tid.x;
	shl.b32 	%r2, %r401, 7;
	shl.b32 	%r3, %r400, 7;
	setp.lt.s32 	%p1, %r398, 32;
	mov.b32 	%r777, 0;
	mov.u32 	%r778, %r777;
	mov.u32 	%r779, %r777;
	mov.u32 	%r780, %r777;
	mov.u32 	%r781, %r777;
	mov.u32 	%r782, %r777;
	mov.u32 	%r783, %r777;
	mov.u32 	%r784, %r777;
	mov.u32 	%r785, %r777;
	mov.u32 	%r786, %r777;
	mov.u32 	%r787, %r777;
	mov.u32 	%r788, %r777;
	mov.u32 	%r789, %r777;
	mov.u32 	%r790, %r777;
	mov.u32 	%r791, %r777;
	mov.u32 	%r792, %r777;
	mov.u32 	%r793, %r777;
	mov.u32 	%r794, %r777;
	mov.u32 	%r795, %r777;
	mov.u32 	%r796, %r777;
	mov.u32 	%r797, %r777;
	mov.u32 	%r798, %r777;
	mov.u32 	%r799, %r777;
	mov.u32 	%r800, %r777;
	mov.u32 	%r801, %r777;
	mov.u32 	%r802, %r777;
	mov.u32 	%r803, %r777;
	mov.u32 	%r804, %r777;
	mov.u32 	%r805, %r777;
	mov.u32 	%r806, %r777;
	mov.u32 	%r807, %r777;
	mov.u32 	%r808, %r777;
	mov.u32 	%r809, %r777;
	mov.u32 	%r810, %r777;
	mov.u32 	%r811, %r777;
	mov.u32 	%r812, %r777;
	mov.u32 	%r813, %r777;
	mov.u32 	%r814, %r777;
	mov.u32 	%r815, %r777;
	mov.u32 	%r816, %r777;
	mov.u32 	%r817, %r777;
	mov.u32 	%r818, %r777;
	mov.u32 	%r819, %r777;
	mov.u32 	%r820, %r777;
	mov.u32 	%r821, %r777;
	mov.u32 	%r822, %r777;
	mov.u32 	%r823, %r777;
	mov.u32 	%r824, %r777;
	mov.u32 	%r825, %r777;
	mov.u32 	%r826, %r777;
	mov.u32 	%r827, %r777;
	mov.u32 	%r828, %r777;
	mov.u32 	%r829, %r777;
	mov.u32 	%r830, %r777;
	mov.u32 	%r831, %r777;
	mov.u32 	%r832, %r777;
	mov.u32 	%r833, %r777;
	mov.u32 	%r834, %r777;
	mov.u32 	%r835, %r777;
	mov.u32 	%r836, %r777;
	mov.u32 	%r837, %r777;
	mov.u32 	%r838, %r777;
	mov.u32 	%r839, %r777;
	mov.u32 	%r840, %r777;
	mov.u32 	%r841, %r777;
	mov.u32 	%r842, %r777;
	mov.u32 	%r843, %r777;
	mov.u32 	%r844, %r777;
	mov.u32 	%r845, %r777;
	mov.u32 	%r846, %r777;
	mov.u32 	%r847, %r777;
	mov.u32 	%r848, %r777;
	mov.u32 	%r849, %r777;
	mov.u32 	%r850, %r777;
	mov.u32 	%r851, %r777;
	mov.u32 	%r852, %r777;
	mov.u32 	%r853, %r777;
	mov.u32 	%r854, %r777;
	mov.u32 	%r855, %r777;
	mov.u32 	%r856, %r777;
	mov.u32 	%r857, %r777;
	mov.u32 	%r858, %r777;
	mov.u32 	%r859, %r777;
	mov.u32 	%r860, %r777;
	mov.u32 	%r861, %r777;
	mov.u32 	%r862, %r777;
	mov.u32 	%r863, %r777;
	mov.u32 	%r864, %r777;
	mov.u32 	%r865, %r777;
	mov.u32 	%r866, %r777;
	mov.u32 	%r867, %r777;
	mov.u32 	%r868, %r777;
	mov.u32 	%r869, %r777;
	mov.u32 	%r870, %r777;
	mov.u32 	%r871, %r777;
	mov.u32 	%r872, %r777;
	mov.u32 	%r873, %r777;
	mov.u32 	%r874, %r777;
	mov.u32 	%r875, %r777;
	mov.u32 	%r876, %r777;
	mov.u32 	%r877, %r777;
	mov.u32 	%r878, %r777;
	mov.u32 	%r879, %r777;
	mov.u32 	%r880, %r777;
	mov.u32 	%r881, %r777;
	mov.u32 	%r882, %r777;
	mov.u32 	%r883, %r777;
	mov.u32 	%r884, %r777;
	mov.u32 	%r885, %r777;
	mov.u32 	%r886, %r777;
	mov.u32 	%r887, %r777;
	mov.u32 	%r888, %r777;
	mov.u32 	%r889, %r777;
	mov.u32 	%r890, %r777;
	mov.u32 	%r891, %r777;
	mov.u32 	%r892, %r777;
	mov.u32 	%r893, %r777;
	mov.u32 	%r894, %r777;
	mov.u32 	%r895, %r777;
	mov.u32 	%r896, %r777;
	mov.u32 	%r897, %r777;
	mov.u32 	%r898, %r777;
	mov.u32 	%r899, %r777;
	mov.u32 	%r900, %r777;
	mov.u32 	%r901, %r777;
	mov.u32 	%r902, %r777;
	mov.u32 	%r903, %r777;
	mov.u32 	%r904, %r777;
	@%p1 bra 	$L__BB1_3;
	ld.param.u32 	%r643, [_Z33igemm_basic_int8_gemm_cuda_kernelIaiEvPT_S1_PT0_iii_param_4];
	and.b32  	%r403, %r1, 1022;
	shl.b32 	%r404, %r1, 4;
	and.b32  	%r405, %r404, 16;
	shr.u32 	%r406, %r1, 2;
	and.b32  	%r407, %r406, 254;
	and.b32  	%r408, %r404, 112;
	add.s32 	%r409, %r2, %r403;
	shr.s32 	%r410, %r398, 31;
	shr.u32 	%r411, %r410, 27;
	add.s32 	%r412, %r398, %r411;
	shr.s32 	%r413, %r412, 5;
	neg.s32 	%r648, %r413;
	mad.lo.s32 	%r414, %r398, %r409, %r405;
	cvt.u64.u32 	%rd8, %r414;
	add.s64 	%rd41, %rd1, %rd8;
	add.s32 	%r646, %r414, %r398;
	add.s32 	%r415, %r408, %r3;
	mad.lo.s32 	%r647, %r643, %r407, %r415;
	mov.b32 	%r777, 0;
$L__BB1_2:
	ld.param.u32 	%r644, [_Z33igemm_basic_int8_gemm_cuda_kernelIaiEvPT_S1_PT0_iii_param_4];
	ld.param.u64 	%rd39, [_Z33igemm_basic_int8_gemm_cuda_kernelIaiEvPT_S1_PT0_iii_param_1];
	ld.param.u64 	%rd38, [_Z33igemm_basic_int8_gemm_cuda_kernelIaiEvPT_S1_PT0_iii_param_0];
	ld.global.nc.v4.u32 	{%r416, %r417, %r418, %r419}, [%rd41];
	mov.u32 	%r420, %tid.x;
	and.b32  	%r421, %r420, 1022;
	mov.u32 	%r422, _ZZ33igemm_basic_int8_gemm_cuda_kernelIaiEvPT_S1_PT0_iiiE3s_a;
	mad.lo.s32 	%r423, %r421, 48, %r422;
	shl.b32 	%r424, %r420, 4;
	and.b32  	%r425, %r424, 16;
	add.s32 	%r426, %r423, %r425;
	st.shared.v4.u32 	[%r426], {%r416, %r417, %r418, %r419};
	cvt.u64.u32 	%rd9, %r646;
	cvta.to.global.u64 	%rd10, %rd38;
	add.s64 	%rd11, %rd10, %rd9;
	ld.global.nc.v4.u32 	{%r427, %r428, %r429, %r430}, [%rd11];
	st.shared.v4.u32 	[%r426+48], {%r427, %r428, %r429, %r430};
	cvt.s64.s32 	%rd12, %r647;
	cvta.to.global.u64 	%rd13, %rd39;
	add.s64 	%rd14, %rd13, %rd12;
	ld.global.nc.v4.u32 	{%r431, %r432, %r433, %r434}, [%rd14];
	shr.u32 	%r435, %r420, 2;
	and.b32  	%r436, %r435, 254;
	mov.u32 	%r437, _ZZ33igemm_basic_int8_gemm_cuda_kernelIaiEvPT_S1_PT0_iiiE3s_b;
	mad.lo.s32 	%r438, %r436, 144, %r437;
	and.b32  	%r439, %r424, 112;
	add.s32 	%r440, %r438, %r439;
	st.shared.v4.u32 	[%r440], {%r431, %r432, %r433, %r434};
	cvt.s64.s32 	%rd15, %r644;
	add.s64 	%rd16, %rd14, %rd15;
	ld.global.nc.v4.u32 	{%r441, %r442, %r443, %r444}, [%rd16];
	st.shared.v4.u32 	[%r440+144], {%r441, %r442, %r443, %r444};
	bar.sync 	0;
	shr.u32 	%r445, %r420, 5;
	and.b32  	%r446, %r445, 1;
	mad.lo.s32 	%r447, %r446, 3072, %r422;
	mov.b32 	%r448, 48;
	wmma.load.a.sync.aligned.row.m16n16k16.shared.s8 	{%r449, %r450}, [%r447], %r448;
	add.s32 	%r451, %r447, 768;
	wmma.load.a.sync.aligned.row.m16n16k16.shared.s8 	{%r452, %r453}, [%r451], %r448;
	add.s32 	%r454, %r447, 1536;
	wmma.load.a.sync.aligned.row.m16n16k16.shared.s8 	{%r455, %r456}, [%r454], %r448;
	add.s32 	%r457, %r447, 2304;
	wmma.load.a.sync.aligned.row.m16n16k16.shared.s8 	{%r458, %r459}, [%r457], %r448;
	add.s32 	%r460, %r447, 16;
	wmma.load.a.sync.aligned.row.m16n16k16.shared.s8 	{%r461, %r462}, [%r460], %r448;
	add.s32 	%r463, %r447, 784;
	wmma.load.a.sync.aligned.row.m16n16k16.shared.s8 	{%r464, %r465}, [%r463], %r448;
	add.s32 	%r466, %r447, 1552;
	wmma.load.a.sync.aligned.row.m16n16k16.shared.s8 	{%r467, %r468}, [%r466], %r448;
	add.s32 	%r469, %r447, 2320;
	wmma.load.a.sync.aligned.row.m16n16k16.shared.s8 	{%r470, %r471}, [%r469], %r448;
	and.b32  	%r472, %r420, 960;
	add.s32 	%r473, %r437, %r472;
	mov.b32 	%r474, 144;
	wmma.load.b.sync.aligned.row.m16n16k16.shared.s8 	{%r475, %r476}, [%r473], %r474;
	add.s32 	%r477, %r473, 16;
	wmma.load.b.sync.aligned.row.m16n16k16.shared.s8 	{%r478, %r479}, [%r477], %r474;
	add.s32 	%r480, %r473, 32;
	wmma.load.b.sync.aligned.row.m16n16k16.shared.s8 	{%r481, %r482}, [%r480], %r474;
	add.s32 	%r483, %r473, 48;
	wmma.load.b.sync.aligned.row.m16n16k16.shared.s8 	{%r484, %r485}, [%r483], %r474;
	add.s32 	%r486, %r473, 2304;
	wmma.load.b.sync.aligned.row.m16n16k16.shared.s8 	{%r487, %r488}, [%r486], %r474;
	add.s32 	%r489, %r473, 2320;
	wmma.load.b.sync.aligned.row.m16n16k16.shared.s8 	{%r490, %r491}, [%r489], %r474;
	add.s32 	%r492, %r473, 2336;
	wmma.load.b.sync.aligned.row.m16n16k16.shared.s8 	{%r493, %r494}, [%r492], %r474;
	add.s32 	%r495, %r473, 2352;
	wmma.load.b.sync.aligned.row.m16n16k16.shared.s8 	{%r496, %r497}, [%r495], %r474;
	wmma.mma.sync.aligned.row.row.m16n16k16.s32.s8.s8.s32 {%r498, %r499, %r500, %r501, %r502, %r503, %r504, %r505}, {%r449, %r450}, {%r475, %r476}, {%r904, %r903, %r902, %r901, %r900, %r899, %r898, %r897};
	wmma.mma.sync.aligned.row.row.m16n16k16.s32.s8.s8.s32 {%r904, %r903, %r902, %r901, %r900, %r899, %r898, %r897}, {%r461, %r462}, {%r487, %r488}, {%r498, %r499, %r500, %r501, %r502, %r503, %r504, %r505};
	wmma.mma.sync.aligned.row.row.m16n16k16.s32.s8.s8.s32 {%r506, %r507, %r508, %r509, %r510, %r511, %r512, %r513}, {%r449, %r450}, {%r478, %r479}, {%r896, %r895, %r894, %r893, %r892, %r891, %r890, %r889};
	wmma.mma.sync.aligned.row.row.m16n16k16.s32.s8.s8.s32 {%r896, %r895, %r894, %r893, %r892, %r891, %r890, %r889}, {%r461, %r462}, {%r490, %r491}, {%r506, %r507, %r508, %r509, %r510, %r511, %r512, %r513};
	wmma.mma.sync.aligned.row.row.m16n16k16.s32.s8.s8.s32 {%r514, %r515, %r516, %r517, %r518, %r519, %r520, %r521}, {%r449, %r450}, {%r481, %r482}, {%r888, %r887, %r886, %r885, %r884, %r883, %r882, %r881};
	wmma.mma.sync.aligned.row.row.m16n16k16.s32.s8.s8.s32 {%r888, %r887, %r886, %r885, %r884, %r883, %r882, %r881}, {%r461, %r462}, {%r493, %r494}, {%r514, %r515, %r516, %r517, %r518, %r519, %r520, %r521};
	wmma.mma.sync.aligned.row.row.m16n16k16.s32.s8.s8.s32 {%r522, %r523, %r524, %r525, %r526, %r527, %r528, %r529}, {%r449, %r450}, {%r484, %r485}, {%r880, %r879, %r878, %r877, %r876, %r875, %r874, %r873};
	wmma.mma.sync.aligned.row.row.m16n16k16.s32.s8.s8.s32 {%r880, %r879, %r878, %r877, %r876, %r875, %r874, %r873}, {%r461, %r462}, {%r496, %r497}, {%r522, %r523, %r524, %r525, %r526, %r527, %r528, %r529};
	wmma.mma.sync.aligned.row.row.m16n16k16.s32.s8.s8.s32 {%r530, %r531, %r532, %r533, %r534, %r535, %r536, %r537}, {%r452, %r453}, {%r475, %r476}, {%r872, %r871, %r870, %r869, %r868, %r867, %r866, %r865};
	wmma.mma.sync.aligned.row.row.m16n16k16.s32.s8.s8.s32 {%r872, %r871, %r870, %r869, %r868, %r867, %r866, %r865}, {%r464, %r465}, {%r487, %r488}, {%r530, %r531, %r532, %r533, %r534, %r535, %r536, %r537};
	wmma.mma.sync.aligned.row.row.m16n16k16.s32.s8.s8.s32 {%r538, %r539, %r540, %r541, %r542, %r543, %r544, %r545}, {%r452, %r453}, {%r478, %r479}, {%r864, %r863, %r862, %r861, %r860, %r859, %r858, %r857};
	wmma.mma.sync.aligned.row.row.m16n16k16.s32.s8.s8.s32 {%r864, %r863, %r862, %r861, %r860, %r859, %r858, %r857}, {%r464, %r465}, {%r490, %r491}, {%r538, %r539, %r540, %r541, %r542, %r543, %r544, %r545};
	wmma.mma.sync.aligned.row.row.m16n16k16.s32.s8.s8.s32 {%r546, %r547, %r548, %r549, %r550, %r551, %r552, %r553}, {%r452, %r453}, {%r481, %r482}, {%r856, %r855, %r854, %r853, %r852, %r851, %r850, %r849};
	wmma.mma.sync.aligned.row.row.m16n16k16.s32.s8.s8.s32 {%r856, %r855, %r854, %r853, %r852, %r851, %r850, %r849}, {%r464, %r465}, {%r493, %r494}, {%r546, %r547, %r548, %r549, %r550, %r551, %r552, %r553};
	wmma.mma.sync.aligned.row.row.m16n16k16.s32.s8.s8.s32 {%r554, %r555, %r556, %r557, %r558, %r559, %r560, %r561}, {%r452, %r453}, {%r484, %r485}, {%r848, %r847, %r846, %r845, %r844, %r843, %r842, %r841};
	wmma.mma.sync.aligned.row.row.m16n16k16.s32.s8.s8.s32 {%r848, %r847, %r846, %r845, %r844, %r843, %r842, %r841}, {%r464, %r465}, {%r496, %r497}, {%r554, %r555, %r556, %r557, %r558, %r559, %r560, %r561};
	wmma.mma.sync.aligned.row.row.m16n16k16.s32.s8.s8.s32 {%r562, %r563, %r564, %r565, %r566, %r567, %r568, %r569}, {%r455, %r456}, {%r475, %r476}, {%r840, %r839, %r838, %r837, %r836, %r835, %r834, %r833};
	wmma.mma.sync.aligned.row.row.m16n16k16.s32.s8.s8.s32 {%r840, %r839, %r838, %r837, %r836, %r835, %r834, %r833}, {%r467, %r468}, {%r487, %r488}, {%r562, %r563, %r564, %r565, %r566, %r567, %r568, %r569};
	wmma.mma.sync.aligned.row.row.m16n16k16.s32.s8.s8.s32 {%r570, %r571, %r572, %r573, %r574, %r575, %r576, %r577}, {%r455, %r456}, {%r478, %r479}, {%r832, %r831, %r830, %r829, %r828, %r827, %r826, %r825};
	wmma.mma.sync.aligned.row.row.m16n16k16.s32.s8.s8.s32 {%r832, %r831, %r830, %r829, %r828, %r827, %r826, %r825}, {%r467, %r468}, {%r490, %r491}, {%r570, %r571, %r572, %r573, %r574, %r575, %r576, %r577};
	wmma.mma.sync.aligned.row.row.m16n16k16.s32.s8.s8.s32 {%r578, %r579, %r580, %r581, %r582, %r583, %r584, %r585}, {%r455, %r456}, {%r481, %r482}, {%r824, %r823, %r822, %r821, %r820, %r819, %r818, %r817};
	wmma.mma.sync.aligned.row.row.m16n16k16.s32.s8.s8.s32 {%r824, %r823, %r822, %r821, %r820, %r819, %r818, %r817}, {%r467, %r468}, {%r493, %r494}, {%r578, %r579, %r580, %r581, %r582, %r583, %r584, %r585};
	wmma.mma.sync.aligned.row.row.m16n16k16.s32.s8.s8.s32 {%r586, %r587, %r588, %r589, %r590, %r591, %r592, %r593}, {%r455, %r456}, {%r484, %r485}, {%r816, %r815, %r814, %r813, %r812, %r811, %r810, %r809};
	wmma.mma.sync.aligned.row.row.m16n16k16.s32.s8.s8.s32 {%r816, %r815, %r814, %r813, %r812, %r811, %r810, %r809}, {%r467, %r468}, {%r496, %r497}, {%r586, %r587, %r588, %r589, %r590, %r591, %r592, %r593};
	wmma.mma.sync.aligned.row.row.m16n16k16.s32.s8.s8.s32 {%r594, %r595, %r596, %r597, %r598, %r599, %r600, %r601}, {%r458, %r459}, {%r475, %r476}, {%r808, %r807, %r806, %r805, %r804, %r803, %r802, %r801};
	wmma.mma.sync.aligned.row.row.m16n16k16.s32.s8.s8.s32 {%r808, %r807, %r806, %r805, %r804, %r803, %r802, %r801}, {%r470, %r471}, {%r487, %r488}, {%r594, %r595, %r596, %r597, %r598, %r599, %r600, %r601};
	wmma.mma.sync.aligned.row.row.m16n16k16.s32.s8.s8.s32 {%r602, %r603, %r604, %r605, %r606, %r607, %r608, %r609}, {%r458, %r459}, {%r478, %r479}, {%r800, %r799, %r798, %r797, %r796, %r795, %r794, %r793};
	wmma.mma.sync.aligned.row.row.m16n16k16.s32.s8.s8.s32 {%r800, %r799, %r798, %r797, %r796, %r795, %r794, %r793}, {%r470, %r471}, {%r490, %r491}, {%r602, %r603, %r604, %r605, %r606, %r607, %r608, %r609};
	wmma.mma.sync.aligned.row.row.m16n16k16.s32.s8.s8.s32 {%r610, %r611, %r612, %r613, %r614, %r615, %r616, %r617}, {%r458, %r459}, {%r481, %r482}, {%r792, %r791, %r790, %r789, %r788, %r787, %r786, %r785};
	wmma.mma.sync.aligned.row.row.m16n16k16.s32.s8.s8.s32 {%r792, %r791, %r790, %r789, %r788, %r787, %r786, %r785}, {%r470, %r471}, {%r493, %r494}, {%r610, %r611, %r612, %r613, %r614, %r615, %r616, %r617};
	wmma.mma.sync.aligned.row.row.m16n16k16.s32.s8.s8.s32 {%r618, %r619, %r620, %r621, %r622, %r623, %r624, %r625}, {%r458, %r459}, {%r484, %r485}, {%r784, %r783, %r782, %r781, %r780, %r779, %r778, %r777};
	wmma.mma.sync.aligned.row.row.m16n16k16.s32.s8.s8.s32 {%r784, %r783, %r782, %r781, %r780, %r779, %r778, %r777}, {%r470, %r471}, {%r496, %r497}, {%r618, %r619, %r620, %r621, %r622, %r623, %r624, %r625};
	bar.sync 	0;
	add.s32 	%r648, %r648, 1;
	setp.ne.s32 	%p2, %r648, 0;
	shl.b32 	%r626, %r644, 5;
	add.s32 	%r647, %r647, %r626;
	add.s64 	%rd41, %rd41, 32;
	add.s32 	%r646, %r646, 32;
	@%p2 bra 	$L__BB1_2;
$L__BB1_3:
	ld.param.u32 	%r645, [_Z33igemm_basic_int8_gemm_cuda_kernelIaiEvPT_S1_PT0_iii_param_4];
	ld.param.u64 	%rd40, [_Z33igemm_basic_int8_gemm_cuda_kernelIaiEvPT_S1_PT0_iii_param_2];
	cvta.to.global.u64 	%rd17, %rd40;
	mov.u32 	%r627, %tid.x;
	shl.b32 	%r628, %r627, 1;
	and.b32  	%r629, %r628, 64;
	mov.u32 	%r630, %ctaid.y;
	shl.b32 	%r631, %r630, 7;
	or.b32  	%r632, %r629, %r631;
	and.b32  	%r633, %r627, 960;
	mov.u32 	%r634, %ctaid.x;
	shl.b32 	%r635, %r634, 7;
	add.s32 	%r636, %r635, %r633;
	mad.lo.s32 	%r637, %r632, %r645, %r636;
	mul.wide.s32 	%rd18, %r637, 4;
	add.s64 	%rd19, %rd17, %rd18;
	wmma.store.d.sync.aligned.row.m16n16k16.global.s32 	[%rd19], {%r904, %r903, %r902, %r901, %r900, %r899, %r898, %r897}, %r645;
	add.s64 	%rd20, %rd19, 64;
	wmma.store.d.sync.aligned.row.m16n16k16.global.s32 	[%rd20], {%r896, %r895, %r894, %r893, %r892, %r891, %r890, %r889}, %r645;
	add.s64 	%rd21, %rd19, 128;
	wmma.store.d.sync.aligned.row.m16n16k16.global.s32 	[%rd21], {%r888, %r887, %r886, %r885, %r884, %r883, %r882, %r881}, %r645;
	add.s64 	%rd22, %rd19, 192;
	wmma.store.d.sync.aligned.row.m16n16k16.global.s32 	[%rd22], {%r880, %r879, %r878, %r877, %r876, %r875, %r874, %r873}, %r645;
	shl.b32 	%r638, %r645, 4;
	add.s32 	%r639, %r637, %r638;
	mul.wide.s32 	%rd23, %r639, 4;
	add.s64 	%rd24, %rd17, %rd23;
	wmma.store.d.sync.aligned.row.m16n16k16.global.s32 	[%rd24], {%r872, %r871, %r870, %r869, %r868, %r867, %r866, %r865}, %r645;
	add.s64 	%rd25, %rd24, 64;
	wmma.store.d.sync.aligned.row.m16n16k16.global.s32 	[%rd25], {%r864, %r863, %r862, %r861, %r860, %r859, %r858, %r857}, %r645;
	add.s64 	%rd26, %rd24, 128;
	wmma.store.d.sync.aligned.row.m16n16k16.global.s32 	[%rd26], {%r856, %r855, %r854, %r853, %r852, %r851, %r850, %r849}, %r645;
	add.s64 	%rd27, %rd24, 192;
	wmma.store.d.sync.aligned.row.m16n16k16.global.s32 	[%rd27], {%r848, %r847, %r846, %r845, %r844, %r843, %r842, %r841}, %r645;
	shl.b32 	%r640, %r645, 5;
	add.s32 	%r641, %r637, %r640;
	mul.wide.s32 	%rd28, %r641, 4;
	add.s64 	%rd29, %rd17, %rd28;
	wmma.store.d.sync.aligned.row.m16n16k16.global.s32 	[%rd29], {%r840, %r839, %r838, %r837, %r836, %r835, %r834, %r833}, %r645;
	add.s64 	%rd30, %rd29, 64;
	wmma.store.d.sync.aligned.row.m16n16k16.global.s32 	[%rd30], {%r832, %r831, %r830, %r829, %r828, %r827, %r826, %r825}, %r645;
	add.s64 	%rd31, %rd29, 128;
	wmma.store.d.sync.aligned.row.m16n16k16.global.s32 	[%rd31], {%r824, %r823, %r822, %r821, %r820, %r819, %r818, %r817}, %r645;
	add.s64 	%rd32, %rd29, 192;
	wmma.store.d.sync.aligned.row.m16n16k16.global.s32 	[%rd32], {%r816, %r815, %r814, %r813, %r812, %r811, %r810, %r809}, %r645;
	add.s32 	%r642, %r641, %r638;
	mul.wide.s32 	%rd33, %r642, 4;
	add.s64 	%rd34, %rd17, %rd33;
	wmma.store.d.sync.aligned.row.m16n16k16.global.s32 	[%rd34], {%r808, %r807, %r806, %r805, %r804, %r803, %r802, %r801}, %r645;
	add.s64 	%rd35, %rd34, 64;
	wmma.store.d.sync.aligned.row.m16n16k16.global.s32 	[%rd35], {%r800, %r799, %r798, %r797, %r796, %r795, %r794, %r793}, %r645;
	add.s64 	%rd36, %rd34, 128;
	wmma.store.d.sync.aligned.row.m16n16k16.global.s32 	[%rd36], {%r792, %r791, %r790, %r789, %r788, %r787, %r786, %r785}, %r645;
	add.s64 	%rd37, %rd34, 192;
	wmma.store.d.sync.aligned.row.m16n16k16.global.s32 	[%rd37], {%r784, %r783, %r782, %r781, %r780, %r779, %r778, %r777}, %r645;
	ret;

}


// ===== COMPILED SASS (sm_100) =====

	.target	sm_100

	.elftype	@"ET_EXEC"


//--------------------- .note.nv.tkinfo           --------------------------
	.section	.note.nv.tkinfo,"",@"SHT_NOTE"
	.sectionflags	@"SHF_NOTE_NV_TKINFO"
	.tkinfo
        /*0018*/ 	.word	0x00000002
        /*0030*/ 	.string	""
        /*0030*/ 	.string	"ptxas"
        /*0030*/ 	.string	"Cuda compilation tools, release 13.0, V13.0.88"
        /*0030*/ 	.string	"Build cuda_13.0.r13.0/compiler.36424714_0"
        /*0030*/ 	.string	"-arch sm_100 -m 64 "



//--------------------- .note.nv.cuinfo           --------------------------
	.section	.note.nv.cuinfo,"",@"SHT_NOTE"
	.sectionflags	@"SHF_NOTE_NV_CUINFO"
        /*0018*/ 	.short	0x0002
        /*001a*/ 	.short	0x0064
        /*001c*/ 	.short	0x0082
	.zero		2


//--------------------- .nv.info                  --------------------------
	.section	.nv.info,"",@"SHT_CUDA_INFO"
	.align	4


	//----- nvinfo : EIATTR_REGCOUNT
	.align		4
        /*0000*/ 	.byte	0x04, 0x2f
        /*0002*/ 	.short	(.L_10 - .L_9)
	.align		4
.L_9:
        /*0004*/ 	.word	index@(_Z16generateInt8DataPaij)
        /*0008*/ 	.word	0x0000001f


	//----- nvinfo : EIATTR_FRAME_SIZE
	.align		4
.L_10:
        /*000c*/ 	.byte	0x04, 0x11
        /*000e*/ 	.short	(.L_12 - .L_11)
	.align		4
.L_11:
        /*0010*/ 	.word	index@(_Z16generateInt8DataPaij)
        /*0014*/ 	.word	0x00000030


	//----- nvinfo : EIATTR_REGCOUNT
	.align		4
.L_12:
        /*0018*/ 	.byte	0x04, 0x2f
        /*001a*/ 	.short	(.L_14 - .L_13)
	.align		4
.L_13:
        /*001c*/ 	.word	index@(_Z33igemm_basic_int8_gemm_cuda_kernelIaiEvPT_S1_PT0_iii)
        /*0020*/ 	.word	0x000000a8


	//----- nvinfo : EIATTR_FRAME_SIZE
	.align		4
.L_14:
        /*0024*/ 	.byte	0x04, 0x11
        /*0026*/ 	.short	(.L_16 - .L_15)
	.align		4
.L_15:
        /*0028*/ 	.word	index@(_Z33igemm_basic_int8_gemm_cuda_kernelIaiEvPT_S1_PT0_iii)
        /*002c*/ 	.word	0x00000000


	//----- nvinfo : EIATTR_MIN_STACK_SIZE
	.align		4
.L_16:
        /*0030*/ 	.byte	0x04, 0x12
        /*0032*/ 	.short	(.L_18 - .L_17)
	.align		4
.L_17:
        /*0034*/ 	.word	index@(_Z33igemm_basic_int8_gemm_cuda_kernelIaiEvPT_S1_PT0_iii)
        /*0038*/ 	.word	0x00000000


	//----- nvinfo : EIATTR_MIN_STACK_SIZE
	.align		4
.L_18:
        /*003c*/ 	.byte	0x04, 0x12
        /*003e*/ 	.short	(.L_20 - .L_19)
	.align		4
.L_19:
        /*0040*/ 	.word	index@(_Z16generateInt8DataPaij)
        /*0044*/ 	.word	0x00000030
.L_20:


//--------------------- .nv.compat                --------------------------
	.section	.nv.compat,"",@"SHT_CUDA_COMPAT_INFO"
	.align	4
        /*0000*/ 	.byte	0x02, 0x09, 0x00, 0x00, 0x02, 0x02, 0x01, 0x00, 0x02, 0x05, 0x05, 0x00, 0x03, 0x07, 0x01, 0x01
        /*0010*/ 	.byte	0x02, 0x03, 0x00, 0x00, 0x02, 0x06, 0x01, 0x00, 0x04, 0x0b, 0x08, 0x00, 0x01, 0x00, 0x00, 0x00
        /*0020*/ 	.byte	0x00, 0x00, 0x00, 0x00


//--------------------- .nv.info._Z33igemm_basic_int8_gemm_cuda_kernelIaiEvPT_S1_PT0_iii --------------------------
	.section	.nv.info._Z33igemm_basic_int8_gemm_cuda_kernelIaiEvPT_S1_PT0_iii,"",@"SHT_CUDA_INFO"
	.sectionflags	@""
	.align	4


	//----- nvinfo : EIATTR_CUDA_API_VERSION
	.align		4
        /*0000*/ 	.byte	0x04, 0x37
        /*0002*/ 	.short	(.L_22 - .L_21)
.L_21:
        /*0004*/ 	.word	0x00000082


	//----- nvinfo : EIATTR_KPARAM_INFO
	.align		4
.L_22:
        /*0008*/ 	.byte	0x04, 0x17
        /*000a*/ 	.short	(.L_24 - .L_23)
.L_23:
        /*000c*/ 	.word	0x00000000
        /*0010*/ 	.short	0x0005
        /*0012*/ 	.short	0x0020
        /*0014*/ 	.byte	0x00, 0xf0, 0x11, 0x00


	//----- nvinfo : EIATTR_KPARAM_INFO
	.align		4
.L_24:
        /*0018*/ 	.byte	0x04, 0x17
        /*001a*/ 	.short	(.L_26 - .L_25)
.L_25:
        /*001c*/ 	.word	0x00000000
        /*0020*/ 	.short	0x0004
        /*0022*/ 	.short	0x001c
        /*0024*/ 	.byte	0x00, 0xf0, 0x11, 0x00


	//----- nvinfo : EIATTR_KPARAM_INFO
	.align		4
.L_26:
        /*0028*/ 	.byte	0x04, 0x17
        /*002a*/ 	.short	(.L_28 - .L_27)
.L_27:
        /*002c*/ 	.word	0x00000000
        /*0030*/ 	.short	0x0003
        /*0032*/ 	.short	0x0018
        /*0034*/ 	.byte	0x00, 0xf0, 0x11, 0x00


	//----- nvinfo : EIATTR_KPARAM_INFO
	.align		4
.L_28:
        /*0038*/ 	.byte	0x04, 0x17
        /*003a*/ 	.short	(.L_30 - .L_29)
.L_29:
        /*003c*/ 	.word	0x00000000
        /*0040*/ 	.short	0x0002
        /*0042*/ 	.short	0x0010
        /*0044*/ 	.byte	0x00, 0xf5, 0x21, 0x00


	//----- nvinfo : EIATTR_KPARAM_INFO
	.align		4
.L_30:
        /*0048*/ 	.byte	0x04, 0x17
        /*004a*/ 	.short	(.L_32 - .L_31)
.L_31:
        /*004c*/ 	.word	0x00000000
        /*0050*/ 	.short	0x0001
        /*0052*/ 	.short	0x0008
        /*0054*/ 	.byte	0x00, 0xf5, 0x21, 0x00


	//----- nvinfo : EIATTR_KPARAM_INFO
	.align		4
.L_32:
        /*0058*/ 	.byte	0x04, 0x17
        /*005a*/ 	.short	(.L_34 - .L_33)
.L_33:
        /*005c*/ 	.word	0x00000000
        /*0060*/ 	.short	0x0000
        /*0062*/ 	.short	0x0000
        /*0064*/ 	.byte	0x00, 0xf5, 0x21, 0x00


	//----- nvinfo : EIATTR_SPARSE_MMA_MASK
	.align		4
.L_34:
        /*0068*/ 	.byte	0x03, 0x50
        /*006a*/ 	.short	0x0000


	//----- nvinfo : EIATTR_WMMA_USED
	.align		4
        /*006c*/ 	.byte	0x01, 0x2b
	.zero		2


	//----- nvinfo : EIATTR_MAXREG_COUNT
	.align		4
        /*0070*/ 	.byte	0x03, 0x1b
        /*0072*/ 	.short	0x00ff


	//----- nvinfo : EIATTR_NUM_BARRIERS
	.align		4
        /*0074*/ 	.byte	0x02, 0x4c
        /*0076*/ 	.byte	0x01
	.zero		1


	//----- nvinfo : EIATTR_MERCURY_ISA_VERSION
	.align		4
        /*0078*/ 	.byte	0x03, 0x5f
        /*007a*/ 	.short	0x0101


	//----- nvinfo : EIATTR_VRC_CTA_INIT_COUNT
	.align		4
        /*007c*/ 	.byte	0x02, 0x4a
	.zero		1
	.zero		1


	//----- nvinfo : EIATTR_EXIT_INSTR_OFFSETS
	.align		4
        /*0080*/ 	.byte	0x04, 0x1c
        /*0082*/ 	.short	(.L_36 - .L_35)


	//   ....[0]....
.L_35:
        /*0084*/ 	.word	0x00001bb0


	//----- nvinfo : EIATTR_CBANK_PARAM_SIZE
	.align		4
.L_36:
        /*0088*/ 	.byte	0x03, 0x19
        /*008a*/ 	.short	0x0024


	//----- nvinfo : EIATTR_PARAM_CBANK
	.align		4
        /*008c*/ 	.byte	0x04, 0x0a
        /*008e*/ 	.short	(.L_38 - .L_37)
	.align		4
.L_37:
        /*0090*/ 	.word	index@(.nv.constant0._Z33igemm_basic_int8_gemm_cuda_kernelIaiEvPT_S1_PT0_iii)
        /*0094*/ 	.short	0x0380
        /*0096*/ 	.short	0x0024


	//----- nvinfo : EIATTR_SW_WAR
	.align		4
.L_38:
        /*0098*/ 	.byte	0x04, 0x36
        /*009a*/ 	.short	(.L_40 - .L_39)
.L_39:
        /*009c*/ 	.word	0x00000008
.L_40:


//--------------------- .nv.info._Z16generateInt8DataPaij --------------------------
	.section	.nv.info._Z16generateInt8DataPaij,"",@"SHT_CUDA_INFO"
	.sectionflags	@""
	.align	4


	//----- nvinfo : EIATTR_CUDA_API_VERSION
	.align		4
        /*0000*/ 	.byte	0x04, 0x37
        /*0002*/ 	.short	(.L_42 - .L_41)
.L_41:
        /*0004*/ 	.word	0x00000082


	//----- nvinfo : EIATTR_KPARAM_INFO
	.align		4
.L_42:
        /*0008*/ 	.byte	0x04, 0x17
        /*000a*/ 	.short	(.L_44 - .L_43)
.L_43:
        /*000c*/ 	.word	0x00000000
        /*0010*/ 	.short	0x0002
        /*0012*/ 	.short	0x000c
        /*0014*/ 	.byte	0x00, 0xf0, 0x11, 0x00


	//----- nvinfo : EIATTR_KPARAM_INFO
	.align		4
.L_44:
        /*0018*/ 	.byte	0x04, 0x17
        /*001a*/ 	.short	(.L_46 - .L_45)
.L_45:
        /*001c*/ 	.word	0x00000000
        /*0020*/ 	.short	0x0001
        /*0022*/ 	.short	0x0008
        /*0024*/ 	.byte	0x00, 0xf0, 0x11, 0x00


	//----- nvinfo : EIATTR_KPARAM_INFO
	.align		4
.L_46:
        /*0028*/ 	.byte	0x04, 0x17
        /*002a*/ 	.short	(.L_48 - .L_47)
.L_47:
        /*002c*/ 	.word	0x00000000
        /*0030*/ 	.short	0x0000
        /*0032*/ 	.short	0x0000
        /*0034*/ 	.byte	0x00, 0xf5, 0x21, 0x00


	//----- nvinfo : EIATTR_SPARSE_MMA_MASK
	.align		4
.L_48:
        /*0038*/ 	.byte	0x03, 0x50
        /*003a*/ 	.short	0x0000


	//----- nvinfo : EIATTR_MAXREG_COUNT
	.align		4
        /*003c*/ 	.byte	0x03, 0x1b
        /*003e*/ 	.short	0x00ff


	//----- nvinfo : EIATTR_MERCURY_ISA_VERSION
	.align		4
        /*0040*/ 	.byte	0x03, 0x5f
        /*0042*/ 	.short	0x0101


	//----- nvinfo : EIATTR_VRC_CTA_INIT_COUNT
	.align		4
        /*0044*/ 	.byte	0x02, 0x4a
	.zero		1
	.zero		1


	//----- nvinfo : EIATTR_EXIT_INSTR_OFFSETS
	.align		4
        /*0048*/ 	.byte	0x04, 0x1c
        /*004a*/ 	.short	(.L_50 - .L_49)


	//   ....[0]....
.L_49:
        /*004c*/ 	.word	0x00002650


	//   ....[1]....
        /*0050*/ 	.word	0x00002770


	//----- nvinfo : EIATTR_CRS_STACK_SIZE
	.align		4
.L_50:
        /*0054*/ 	.byte	0x04, 0x1e
        /*0056*/ 	.short	(.L_52 - .L_51)
.L_51:
        /*0058*/ 	.word	0x00000000


	//----- nvinfo : EIATTR_CBANK_PARAM_SIZE
	.align		4
.L_52:
        /*005c*/ 	.byte	0x03, 0x19
        /*005e*/ 	.short	0x0010


	//----- nvinfo : EIATTR_PARAM_CBANK
	.align		4
        /*0060*/ 	.byte	0x04, 0x0a
        /*0062*/ 	.short	(.L_54 - .L_53)
	.align		4
.L_53:
        /*0064*/ 	.word	index@(.nv.constant0._Z16generateInt8DataPaij)
        /*0068*/ 	.short	0x0380
        /*006a*/ 	.short	0x0010


	//----- nvinfo : EIATTR_SW_WAR
	.align		4
.L_54:
        /*006c*/ 	.byte	0x04, 0x36
        /*006e*/ 	.short	(.L_56 - .L_55)
.L_55:
        /*0070*/ 	.word	0x00000008
.L_56:


//--------------------- .nv.callgraph             --------------------------
	.section	.nv.callgraph,"",@"SHT_CUDA_CALLGRAPH"
	.align	4
	.sectionentsize	8
	.align		4
        /*0000*/ 	.word	0x00000000
	.align		4
        /*0004*/ 	.word	0xffffffff
	.align		4
        /*0008*/ 	.word	0x00000000
	.align		4
        /*000c*/ 	.word	0xfffffffe
	.align		4
        /*0010*/ 	.word	0x00000000
	.align		4
        /*0014*/ 	.word	0xfffffffd
	.align		4
        /*0018*/ 	.word	0x00000000
	.align		4
        /*001c*/ 	.word	0xfffffffc


//--------------------- .nv.constant4             --------------------------
	.section	.nv.constant4,"a",@progbits
	.align	8
	.align		8
.nv.constant4:
        /*0000*/ 	.dword	precalc_xorwow_matrix
	.align		8
        /*0008*/ 	.dword	precalc_xorwow_offset_matrix
	.align		8
        /*0010*/ 	.dword	mrg32k3aM1
	.align		8
        /*0018*/ 	.dword	mrg32k3aM2
	.align		8
        /*0020*/ 	.dword	mrg32k3aM1SubSeq
	.align		8
        /*0028*/ 	.dword	mrg32k3aM2SubSeq
	.align		8
        /*0030*/ 	.dword	mrg32k3aM1Seq
	.align		8
        /*0038*/ 	.dword	mrg32k3aM2Seq


//--------------------- .nv.constant3             --------------------------
	.section	.nv.constant3,"a",@progbits
	.align	8
.nv.constant3:
	.type		__cr_lgamma_table,@object
	.size		__cr_lgamma_table,(.L_8 - __cr_lgamma_table)
__cr_lgamma_table:
        /*0000*/ 	.byte	0x00, 0x00, 0x00, 0x00, 0x00, 0x00, 0x00, 0x00, 0x00, 0x00, 0x00, 0x00, 0x00, 0x00, 0x00, 0x00
        /*0010*/ 	.byte	0xef, 0x39, 0xfa, 0xfe, 0x42, 0x2e, 0xe6, 0x3f, 0x02, 0x20, 0x2a, 0xfa, 0x0b, 0xab, 0xfc, 0x3f
        /*0020*/ 	.byte	0xf9, 0x2c, 0x92, 0x7c, 0xa7, 0x6c, 0x09, 0x40, 0xc9, 0x79, 0x44, 0x3c, 0x64, 0x26, 0x13, 0x40
        /*0030*/ 	.byte	0xca, 0x01, 0xcf, 0x3a, 0x27, 0x51, 0x1a, 0x40, 0x30, 0xcc, 0x2d, 0xf3, 0xe1, 0x0c, 0x21, 0x40
        /*0040*/ 	.byte	0x0d, 0xb7, 0xfc, 0x82, 0x8e, 0x35, 0x25, 0x40
.L_8:


//--------------------- .text._Z33igemm_basic_int8_gemm_cuda_kernelIaiEvPT_S1_PT0_iii --------------------------
	.section	.text._Z33igemm_basic_int8_gemm_cuda_kernelIaiEvPT_S1_PT0_iii,"ax",@progbits
	.align	128
        .global         _Z33igemm_basic_int8_gemm_cuda_kernelIaiEvPT_S1_PT0_iii
        .type           _Z33igemm_basic_int8_gemm_cuda_kernelIaiEvPT_S1_PT0_iii,@function
        .size           _Z33igemm_basic_int8_gemm_cuda_kernelIaiEvPT_S1_PT0_iii,(.L_x_15 - _Z33igemm_basic_int8_gemm_cuda_kernelIaiEvPT_S1_PT0_iii)
        .other          _Z33igemm_basic_int8_gemm_cuda_kernelIaiEvPT_S1_PT0_iii,@"STO_CUDA_ENTRY STV_DEFAULT"
_Z33igemm_basic_int8_gemm_cuda_kernelIaiEvPT_S1_PT0_iii:
.text._Z33igemm_basic_int8_gemm_cuda_kernelIaiEvPT_S1_PT0_iii:
[----:B------:R-:W-:Y:S01]  /*0000*/  LDC R1, c[0x0][0x37c] ;  /* 0x0000df00ff017b82 */ /* 0x000fe20000000800 */
[----:B------:R-:W0:Y:S01]  /*0010*/  LDCU UR5, c[0x0][0x3a0] ;  /* 0x00007400ff0577ac */ /* 0x000e220008000800 */
[----:B------:R-:W1:Y:S01]  /*0020*/  S2R R142, SR_CTAID.X ;  /* 0x00000000008e7919 */ /* 0x000e620000002500 */
[----:B------:R-:W-:Y:S02]  /*0030*/  CS2R R94, SRZ ;  /* 0x00000000005e7805 */ /* 0x000fe4000001ff00 */
[----:B------:R-:W-:Y:S02]  /*0040*/  CS2R R92, SRZ ;  /* 0x00000000005c7805 */ /* 0x000fe4000001ff00 */
[----:B------:R-:W-:Y:S01]  /*0050*/  CS2R R90, SRZ ;  /* 0x00000000005a7805 */ /* 0x000fe2000001ff00 */
[----:B------:R-:W2:Y:S01]  /*0060*/  S2R R141, SR_CTAID.Y ;  /* 0x00000000008d7919 */ /* 0x000ea20000002600 */
[----:B------:R-:W-:Y:S02]  /*0070*/  CS2R R88, SRZ ;  /* 0x0000000000587805 */ /* 0x000fe4000001ff00 */
[----:B------:R-:W-:-:S02]  /*0080*/  CS2R R86, SRZ ;  /* 0x0000000000567805 */ /* 0x000fc4000001ff00 */
[----:B------:R-:W-:Y:S01]  /*0090*/  CS2R R84, SRZ ;  /* 0x0000000000547805 */ /* 0x000fe2000001ff00 */
[----:B------:R-:W3:Y:S01]  /*00a0*/  S2R R140, SR_TID.X ;  /* 0x00000000008c7919 */ /* 0x000ee20000002100 */
[----:B------:R-:W-:Y:S02]  /*00b0*/  CS2R R30, SRZ ;  /* 0x00000000001e7805 */ /* 0x000fe4000001ff00 */
[----:B------:R-:W-:Y:S02]  /*00c0*/  CS2R R28, SRZ ;  /* 0x00000000001c7805 */ /* 0x000fe4000001ff00 */
[----:B------:R-:W-:Y:S02]  /*00d0*/  CS2R R34, SRZ ;  /* 0x0000000000227805 */ /* 0x000fe4000001ff00 */
[----:B------:R-:W-:Y:S02]  /*00e0*/  CS2R R32, SRZ ;  /* 0x0000000000207805 */ /* 0x000fe4000001ff00 */
[----:B------:R-:W-:-:S02]  /*00f0*/  CS2R R6, SRZ ;  /* 0x0000000000067805 */ /* 0x000fc4000001ff00 */
[----:B------:R-:W-:Y:S02]  /*0100*/  CS2R R4, SRZ ;  /* 0x0000000000047805 */ /* 0x000fe4000001ff00 */
[----:B------:R-:W-:Y:S02]  /*0110*/  CS2R R38, SRZ ;  /* 0x0000000000267805 */ /* 0x000fe4000001ff00 */
[----:B------:R-:W-:Y:S01]  /*0120*/  CS2R R36, SRZ ;  /* 0x0000000000247805 */ /* 0x000fe2000001ff00 */
[----:B0-----:R-:W-:Y:S01]  /*0130*/  UISETP.GE.AND UP0, UPT, UR5, 0x20, UPT ;  /* 0x000000200500788c */ /* 0x001fe2000bf06270 */
[----:B------:R-:W-:Y:S02]  /*0140*/  CS2R R42, SRZ ;  /* 0x00000000002a7805 */ /* 0x000fe4000001ff00 */
[----:B------:R-:W-:Y:S02]  /*0150*/  CS2R R40, SRZ ;  /* 0x0000000000287805 */ /* 0x000fe4000001ff00 */
[----:B------:R-:W-:-:S02]  /*0160*/  CS2R R82, SRZ ;  /* 0x0000000000527805 */ /* 0x000fc4000001ff00 */
[----:B------:R-:W-:Y:S02]  /*0170*/  CS2R R80, SRZ ;  /* 0x0000000000507805 */ /* 0x000fe4000001ff00 */
[----:B------:R-:W-:Y:S02]  /*0180*/  CS2R R78, SRZ ;  /* 0x00000000004e7805 */ /* 0x000fe4000001ff00 */
[----:B------:R-:W-:Y:S02]  /*0190*/  CS2R R76, SRZ ;  /* 0x00000000004c7805 */ /* 0x000fe4000001ff00 */
        /* <DEDUP_REMOVED lines=43> */
[----:B------:R-:W-:Y:S01]  /*0450*/  CS2R R128, SRZ ;  /* 0x0000000000807805 */ /* 0x000fe2000001ff00 */
[----:B------:R-:W0:Y:S01]  /*0460*/  LDCU.64 UR6, c[0x0][0x358] ;  /* 0x00006b00ff0677ac */ /* 0x000e220008000a00 */
[----:B-123--:R-:W-:Y:S05]  /*0470*/  BRA.U !UP0, `(.L_x_0) ;  /* 0x0000001108487547 */ /* 0x00efea000b800000 */
[----:B------:R-:W1:Y:S01]  /*0480*/  LDC R0, c[0x0][0x39c] ;  /* 0x0000e700ff007b82 */ /* 0x000e620000000800 */
[----:B------:R-:W2:Y:S01]  /*0490*/  LDCU.64 UR8, c[0x0][0x380] ;  /* 0x00007000ff0877ac */ /* 0x000ea20008000a00 */
[C---:B------:R-:W-:Y:S01]  /*04a0*/  IMAD.SHL.U32 R157, R140.reuse, 0x10, RZ ;  /* 0x000000108c9d7824 */ /* 0x040fe200078e00ff */
[----:B------:R-:W-:Y:S01]  /*04b0*/  LOP3.LUT R160, R140, 0x3fe, RZ, 0xc0, !PT ;  /* 0x000003fe8ca07812 */ /* 0x000fe200078ec0ff */
[----:B------:R-:W-:Y:S01]  /*04c0*/  IMAD.MOV.U32 R95, RZ, RZ, RZ ;  /* 0x000000ffff5f7224 */ /* 0x000fe200078e00ff */
[----:B------:R-:W-:Y:S01]  /*04d0*/  USHF.R.S32.HI UR4, URZ, 0x1f, UR5 ;  /* 0x0000001fff047899 */ /* 0x000fe20008011405 */
[----:B------:R-:W-:Y:S01]  /*04e0*/  SHF.R.U32.HI R159, RZ, 0x2, R140 ;  /* 0x00000002ff9f7819 */ /* 0x000fe2000001168c */
[----:B------:R-:W3:Y:S01]  /*04f0*/  LDCU.64 UR10, c[0x0][0x388] ;  /* 0x00007100ff0a77ac */ /* 0x000ee20008000a00 */
[----:B------:R-:W-:Y:S01]  /*0500*/  LOP3.LUT R158, R157, 0x10, RZ, 0xc0, !PT ;  /* 0x000000109d9e7812 */ /* 0x000fe200078ec0ff */
[----:B------:R-:W-:Y:S01]  /*0510*/  IMAD R3, R141, 0x80, R160 ;  /* 0x000000808d037824 */ /* 0x000fe200078e02a0 */
[----:B------:R-:W-:Y:S01]  /*0520*/  LOP3.LUT R157, R157, 0x70, RZ, 0xc0, !PT ;  /* 0x000000709d9d7812 */ /* 0x000fe200078ec0ff */
[----:B------:R-:W-:Y:S01]  /*0530*/  ULEA.HI UR4, UR4, UR5, URZ, 0x5 ;  /* 0x0000000504047291 */ /* 0x000fe2000f8f28ff */
[----:B------:R-:W-:Y:S01]  /*0540*/  LOP3.LUT R159, R159, 0xfe, RZ, 0xc0, !PT ;  /* 0x000000fe9f9f7812 */ /* 0x000fe200078ec0ff */
[----:B------:R-:W-:-:S02]  /*0550*/  IMAD R3, R3, UR5, R158 ;  /* 0x0000000503037c24 */ /* 0x000fc4000f8e029e */
[----:B------:R-:W-:Y:S01]  /*0560*/  IMAD R143, R142, 0x80, R157 ;  /* 0x000000808e8f7824 */ /* 0x000fe200078e029d */
[----:B------:R-:W-:Y:S01]  /*0570*/  USHF.R.S32.HI UR4, URZ, 0x5, UR4 ;  /* 0x00000005ff047899 */ /* 0x000fe20008011404 */
[C---:B------:R-:W-:Y:S01]  /*0580*/  VIADD R156, R3.reuse, UR5 ;  /* 0x00000005039c7c36 */ /* 0x040fe20008000000 */
[----:B--2---:R-:W-:Y:S02]  /*0590*/  IADD3 R138, P0, PT, R3, UR8, RZ ;  /* 0x00000008038a7c10 */ /* 0x004fe4000ff1e0ff */
[----:B------:R-:W-:Y:S01]  /*05a0*/  UIADD3 UR4, UPT, UPT, -UR4, URZ, URZ ;  /* 0x000000ff04047290 */ /* 0x000fe2000fffe1ff */
[----:B-1----:R-:W-:Y:S02]  /*05b0*/  IMAD R143, R159, R0, R143 ;  /* 0x000000009f8f7224 */ /* 0x002fe400078e028f */
[----:B---3--:R-:W-:-:S09]  /*05c0*/  IMAD.X R139, RZ, RZ, UR9, P0 ;  /* 0x00000009ff8b7e24 */ /* 0x008fd200080e06ff */
.L_x_1:
[----:B------:R-:W-:Y:S01]  /*05d0*/  IADD3 R144, P0, PT, R156, UR8, RZ ;  /* 0x000000089c907c10 */ /* 0x000fe2000ff1e0ff */
[----:B0-----:R-:W2:Y:S04]  /*05e0*/  LDG.E.128.CONSTANT R132, desc[UR6][R138.64] ;  /* 0x000000068a847981 */ /* 0x001ea8000c1e9d00 */
[----:B------:R-:W-:Y:S01]  /*05f0*/  IMAD.X R145, RZ, RZ, UR9, P0 ;  /* 0x00000009ff917e24 */ /* 0x000fe200080e06ff */
[----:B------:R-:W-:-:S04]  /*0600*/  IADD3 R2, P0, PT, R143, UR10, RZ ;  /* 0x0000000a8f027c10 */ /* 0x000fc8000ff1e0ff */
[----:B------:R-:W-:Y:S01]  /*0610*/  LEA.HI.X.SX32 R3, R143, UR11, 0x1, P0 ;  /* 0x0000000b8f037c11 */ /* 0x000fe200080f0eff */
[----:B------:R-:W3:Y:S01]  /*0620*/  LDG.E.128.CONSTANT R144, desc[UR6][R144.64] ;  /* 0x0000000690907981 */ /* 0x000ee2000c1e9d00 */
[----:B------:R-:W-:-:S03]  /*0630*/  IADD3 R152, P0, PT, R2, R0, RZ ;  /* 0x0000000002987210 */ /* 0x000fc60007f1e0ff */
[----:B------:R0:W4:Y:S01]  /*0640*/  LDG.E.128.CONSTANT R148, desc[UR6][R2.64] ;  /* 0x0000000602947981 */ /* 0x000122000c1e9d00 */
[----:B------:R-:W-:-:S06]  /*0650*/  LEA.HI.X.SX32 R153, R0, R3, 0x1, P0 ;  /* 0x0000000300997211 */ /* 0x000fcc00000f0eff */
[----:B------:R-:W5:Y:S01]  /*0660*/  LDG.E.128.CONSTANT R152, desc[UR6][R152.64] ;  /* 0x0000000698987981 */ /* 0x000f62000c1e9d00 */
[----:B------:R-:W1:Y:S01]  /*0670*/  S2R R163, SR_CgaCtaId ;  /* 0x0000000000a37919 */ /* 0x000e620000008800 */
[----:B------:R-:W-:Y:S01]  /*0680*/  MOV R136, 0x400 ;  /* 0x0000040000887802 */ /* 0x000fe20000000f00 */
[----:B0-----:R-:W0:Y:S03]  /*0690*/  S2R R2, SR_LANEID ;  /* 0x0000000000027919 */ /* 0x001e260000000000 */
[----:B-1----:R-:W-:Y:S01]  /*06a0*/  LEA R137, R163, R136, 0x18 ;  /* 0x00000088a3897211 */ /* 0x002fe200078ec0ff */
[----:B------:R-:W-:-:S05]  /*06b0*/  VIADD R136, R136, 0x1800 ;  /* 0x0000180088887836 */ /* 0x000fca0000000000 */
[----:B------:R-:W-:Y:S01]  /*06c0*/  LEA R136, R163, R136, 0x18 ;  /* 0x00000088a3887211 */ /* 0x000fe200078ec0ff */
[----:B------:R-:W-:-:S04]  /*06d0*/  IMAD R161, R160, 0x30, R137 ;  /* 0x00000030a0a17824 */ /* 0x000fc800078e0289 */
[----:B------:R-:W-:Y:S02]  /*06e0*/  IMAD R162, R159, 0x90, R136 ;  /* 0x000000909fa27824 */ /* 0x000fe400078e0288 */
[----:B------:R-:W-:Y:S02]  /*06f0*/  IMAD.IADD R161, R158, 0x1, R161 ;  /* 0x000000019ea17824 */ /* 0x000fe400078e02a1 */
[----:B------:R-:W-:Y:S02]  /*0700*/  IMAD.IADD R162, R157, 0x1, R162 ;  /* 0x000000019da27824 */ /* 0x000fe400078e02a2 */
[----:B0-----:R-:W-:Y:S01]  /*0710*/  IMAD.SHL.U32 R164, R2, 0x4, RZ ;  /* 0x0000000402a47824 */ /* 0x001fe200078e00ff */
[----:B------:R-:W-:Y:S02]  /*0720*/  SHF.R.U32.HI R163, RZ, 0x2, R2 ;  /* 0x00000002ffa37819 */ /* 0x000fe40000011602 */
[----:B------:R-:W-:Y:S02]  /*0730*/  LOP3.LUT R3, R140, 0x3c0, RZ, 0xc0, !PT ;  /* 0x000003c08c037812 */ /* 0x000fe400078ec0ff */
[----:B------:R-:W-:Y:S01]  /*0740*/  LOP3.LUT R164, R164, 0xc, RZ, 0xe2, !PT ;  /* 0x0000000ca4a47812 */ /* 0x000fe200078ee2ff */
[----:B--2---:R-:W-:Y:S04]  /*0750*/  STS.128 [R161], R132 ;  /* 0x00000084a1007388 */ /* 0x004fe80000000c00 */
[----:B---3--:R0:W-:Y:S04]  /*0760*/  STS.128 [R161+0x30], R144 ;  /* 0x00003090a1007388 */ /* 0x0081e80000000c00 */
[----:B----4-:R-:W-:Y:S04]  /*0770*/  STS.128 [R162], R148 ;  /* 0x00000094a2007388 */ /* 0x010fe80000000c00 */
[----:B-----5:R-:W-:Y:S01]  /*0780*/  STS.128 [R162+0x90], R152 ;  /* 0x00009098a2007388 */ /* 0x020fe20000000c00 */
[----:B0-----:R-:W-:-:S02]  /*0790*/  IMAD R144, R164, 0x90, R163 ;  /* 0x00000090a4907824 */ /* 0x001fc400078e02a3 */
[----:B------:R-:W-:-:S04]  /*07a0*/  IMAD.IADD R145, R136, 0x1, R3 ;  /* 0x0000000188917824 */ /* 0x000fc800078e0203 */
[----:B------:R-:W-:Y:S01]  /*07b0*/  IMAD.IADD R165, R145, 0x1, R144 ;  /* 0x0000000191a57824 */ /* 0x000fe200078e0290 */
[----:B------:R-:W-:Y:S01]  /*07c0*/  BAR.SYNC.DEFER_BLOCKING 0x0 ;  /* 0x0000000000007b1d */ /* 0x000fe20000010000 */
[----:B------:R-:W-:-:S05]  /*07d0*/  IADD3 R164, PT, PT, R144, 0x10, R145 ;  /* 0x0000001090a47810 */ /* 0x000fca0007ffe091 */
[----:B------:R-:W-:Y:S04]  /*07e0*/  LDS.U8 R3, [R165] ;  /* 0x00000000a5037984 */ /* 0x000fe80000000000 */
[----:B------:R-:W0:Y:S04]  /*07f0*/  LDS.U8 R132, [R165+0x90] ;  /* 0x00009000a5847984 */ /* 0x000e280000000000 */
[----:B------:R-:W-:Y:S04]  /*0800*/  LDS.U8 R148, [R165+0x128] ;  /* 0x00012800a5947984 */ /* 0x000fe80000000000 */
[----:B------:R-:W1:Y:S04]  /*0810*/  LDS.U8 R161, [R165+0x1b8] ;  /* 0x0001b800a5a17984 */ /* 0x000e680000000000 */
[----:B------:R-:W-:Y:S04]  /*0820*/  LDS.U8 R149, [R164+0x8] ;  /* 0x00000800a4957984 */ /* 0x000fe80000000000 */
[----:B------:R-:W2:Y:S04]  /*0830*/  LDS.U8 R152, [R164+0x98] ;  /* 0x00009800a4987984 */ /* 0x000ea80000000000 */
[----:B------:R-:W-:Y:S04]  /*0840*/  LDS.U8 R134, [R165+0x120] ;  /* 0x00012000a5867984 */ /* 0x000fe80000000000 */
[----:B------:R-:W3:Y:S04]  /*0850*/  LDS.U8 R135, [R165+0x1b0] ;  /* 0x0001b000a5877984 */ /* 0x000ee80000000000 */
[----:B------:R-:W-:Y:S04]  /*0860*/  LDS.U8 R136, [R165+0x8] ;  /* 0x00000800a5887984 */ /* 0x000fe80000000000 */
[----:B------:R-:W4:Y:S04]  /*0870*/  LDS.U8 R151, [R165+0x98] ;  /* 0x00009800a5977984 */ /* 0x000f280000000000 */
[----:B------:R-:W-:Y:S04]  /*0880*/  LDS.U8 R133, [R164+0x120] ;  /* 0x00012000a4857984 */ /* 0x000fe80000000000 */
[----:B------:R-:W5:Y:S04]  /*0890*/  LDS.U8 R154, [R164+0x1b0] ;  /* 0x0001b000a49a7984 */ /* 0x000f680000000000 */
[----:B------:R-:W-:Y:S04]  /*08a0*/  LDS.U8 R146, [R164+0x128] ;  /* 0x00012800a4927984 */ /* 0x000fe80000000000 */
[----:B------:R-:W5:Y:S01]  /*08b0*/  LDS.U8 R147, [R164+0x1b8] ;  /* 0x0001b800a4937984 */ /* 0x000f620000000000 */
[----:B0-----:R-:W-:-:S03]  /*08c0*/  IMAD R155, R132, 0x100, R3 ;  /* 0x00000100849b7824 */ /* 0x001fc600078e0203 */
[----:B------:R-:W-:Y:S04]  /*08d0*/  LDS.U8 R150, [R164] ;  /* 0x00000000a4967984 */ /* 0x000fe80000000000 */
[----:B------:R-:W0:Y:S01]  /*08e0*/  LDS.U8 R163, [R164+0x90] ;  /* 0x00009000a4a37984 */ /* 0x000e220000000000 */
[----:B-1----:R-:W-:Y:S01]  /*08f0*/  IMAD R132, R161, 0x100, R148 ;  /* 0x00000100a1847824 */ /* 0x002fe200078e0294 */
[----:B------:R-:W-:Y:S01]  /*0900*/  IADD3 R161, PT, PT, R144, 0x20, R145 ;  /* 0x0000002090a17810 */ /* 0x000fe20007ffe091 */
[----:B--2---:R-:W-:-:S04]  /*0910*/  IMAD R149, R152, 0x100, R149 ;  /* 0x0000010098957824 */ /* 0x004fc800078e0295 */
[----:B------:R-:W-:Y:S01]  /*0920*/  LDS.U8 R152, [R161+0x8] ;  /* 0x00000800a1987984 */ /* 0x000fe20000000000 */
[----:B---3--:R-:W-:-:S03]  /*0930*/  IMAD R134, R135, 0x100, R134 ;  /* 0x0000010087867824 */ /* 0x008fc600078e0286 */
[----:B------:R-:W1:Y:S04]  /*0940*/  LDS.U8 R3, [R161+0x98] ;  /* 0x00009800a1037984 */ /* 0x000e680000000000 */
[----:B------:R-:W-:Y:S01]  /*0950*/  LDS.U8 R135, [R161] ;  /* 0x00000000a1877984 */ /* 0x000fe20000000000 */
[----:B----4-:R-:W-:-:S03]  /*0960*/  IMAD R153, R151, 0x100, R136 ;  /* 0x0000010097997824 */ /* 0x010fc600078e0288 */
[----:B------:R-:W2:Y:S04]  /*0970*/  LDS.U8 R136, [R161+0x90] ;  /* 0x00009000a1887984 */ /* 0x000ea80000000000 */
[----:B------:R-:W-:Y:S04]  /*0980*/  LDS.U8 R148, [R161+0x120] ;  /* 0x00012000a1947984 */ /* 0x000fe80000000000 */
[----:B------:R-:W3:Y:S01]  /*0990*/  LDS.U8 R151, [R161+0x1b0] ;  /* 0x0001b000a1977984 */ /* 0x000ee20000000000 */
[----:B-----5:R-:W-:Y:S01]  /*09a0*/  IMAD R133, R154, 0x100, R133 ;  /* 0x000001009a857824 */ /* 0x020fe200078e0285 */
[----:B------:R-:W-:Y:S01]  /*09b0*/  LOP3.LUT R154, R2, 0xf, RZ, 0xc0, !PT ;  /* 0x0000000f029a7812 */ /* 0x000fe200078ec0ff */
[----:B------:R-:W-:-:S03]  /*09c0*/  IMAD R2, R147, 0x100, R146 ;  /* 0x0000010093027824 */ /* 0x000fc600078e0292 */
[----:B------:R-:W-:Y:S02]  /*09d0*/  SHF.R.U32.HI R146, RZ, 0x3, R154 ;  /* 0x00000003ff927819 */ /* 0x000fe4000001169a */
[----:B------:R-:W-:-:S05]  /*09e0*/  LOP3.LUT R147, R154, 0x7, RZ, 0xc0, !PT ;  /* 0x000000079a937812 */ /* 0x000fca00078ec0ff */
[----:B------:R-:W-:Y:S01]  /*09f0*/  IMAD R146, R146, 0x8, R147 ;  /* 0x0000000892927824 */ /* 0x000fe200078e0293 */
[----:B------:R-:W-:Y:S01]  /*0a00*/  SHF.R.U32.HI R147, RZ, 0x5, R140 ;  /* 0x00000005ff937819 */ /* 0x000fe2000001168c */
[----:B0-----:R-:W-:-:S03]  /*0a10*/  IMAD R150, R163, 0x100, R150 ;  /* 0x00000100a3967824 */ /* 0x001fc600078e0296 */
[----:B------:R-:W-:Y:S02]  /*0a20*/  LOP3.LUT R154, R147, 0x1, RZ, 0xc0, !PT ;  /* 0x00000001939a7812 */ /* 0x000fe400078ec0ff */
[----:B------:R-:W-:-:S03]  /*0a30*/  PRMT R150, R150, 0x5410, R133 ;  /* 0x0000541096967816 */ /* 0x000fc60000000085 */
[----:B------:R-:W-:Y:S01]  /*0a40*/  IMAD R147, R154, 0xc00, R137 ;  /* 0x00000c009a937824 */ /* 0x000fe200078e0289 */
[----:B------:R-:W-:Y:S01]  /*0a50*/  PRMT R155, R155, 0x5410, R134 ;  /* 0x000054109b9b7816 */ /* 0x000fe20000000086 */
[----:B-1----:R-:W-:Y:S01]  /*0a60*/  IMAD R152, R3, 0x100, R152 ;  /* 0x0000010003987824 */ /* 0x002fe200078e0298 */
[----:B------:R-:W-:Y:S01]  /*0a70*/  PRMT R153, R153, 0x5410, R132 ;  /* 0x0000541099997816 */ /* 0x000fe20000000084 */
[----:B------:R-:W-:Y:S01]  /*0a80*/  VIADD R133, R147, 0x300 ;  /* 0x0000030093857836 */ /* 0x000fe20000000000 */
[----:B------:R-:W-:Y:S01]  /*0a90*/  PRMT R149, R149, 0x5410, R2 ;  /* 0x0000541095957816 */ /* 0x000fe20000000002 */
[C---:B------:R-:W-:Y:S01]  /*0aa0*/  VIADD R3, R147.reuse, 0x600 ;  /* 0x0000060093037836 */ /* 0x040fe20000000000 */
[----:B------:R-:W-:Y:S01]  /*0ab0*/  LDS.U8 R154, [R161+0x128] ;  /* 0x00012800a19a7984 */ /* 0x000fe20000000000 */
[----:B------:R-:W-:Y:S02]  /*0ac0*/  IMAD R134, R146, 0x30, R133 ;  /* 0x0000003092867824 */ /* 0x000fe400078e0285 */
[----:B------:R-:W-:-:S02]  /*0ad0*/  VIADD R133, R147, 0x900 ;  /* 0x0000090093857836 */ /* 0x000fc40000000000 */
[----:B--2---:R-:W-:Y:S02]  /*0ae0*/  IMAD R135, R136, 0x100, R135 ;  /* 0x0000010088877824 */ /* 0x004fe400078e0287 */
[C---:B------:R-:W-:Y:S02]  /*0af0*/  IMAD R136, R146.reuse, 0x30, R147 ;  /* 0x0000003092887824 */ /* 0x040fe400078e0293 */
[C---:B------:R-:W-:Y:S02]  /*0b00*/  IMAD R132, R146.reuse, 0x30, R3 ;  /* 0x0000003092847824 */ /* 0x040fe400078e0203 */
[----:B---3--:R-:W-:Y:S02]  /*0b10*/  IMAD R148, R151, 0x100, R148 ;  /* 0x0000010097947824 */ /* 0x008fe400078e0294 */
[----:B------:R-:W-:Y:S01]  /*0b20*/  IMAD R2, R146, 0x30, R133 ;  /* 0x0000003092027824 */ /* 0x000fe200078e0285 */
[----:B------:R-:W0:Y:S02]  /*0b30*/  LDSM.16.M88.2 R136, [R136] ;  /* 0x000000008888783b */ /* 0x000e240000000100 */
[----:B------:R-:W-:-:S02]  /*0b40*/  PRMT R148, R135, 0x5410, R148 ;  /* 0x0000541087947816 */ /* 0x000fc40000000094 */
[----:B------:R-:W1:Y:S04]  /*0b50*/  LDSM.16.M88.2 R134, [R134] ;  /* 0x000000008686783b */ /* 0x000e680000000100 */
[----:B------:R-:W2:Y:S04]  /*0b60*/  LDSM.16.M88.2 R132, [R132] ;  /* 0x000000008484783b */ /* 0x000ea80000000100 */
[----:B------:R-:W-:Y:S04]  /*0b70*/  LDSM.16.M88.2 R2, [R2] ;  /* 0x000000000202783b */ /* 0x000fe80000000100 */
[----:B------:R-:W3:Y:S01]  /*0b80*/  LDS.U8 R151, [R161+0x1b8] ;  /* 0x0001b800a1977984 */ /* 0x000ee20000000000 */
[----:B------:R-:W-:Y:S01]  /*0b90*/  IADD3 R162, PT, PT, R144, 0x30, R145 ;  /* 0x0000003090a27810 */ /* 0x000fe20007ffe091 */
[-C--:B0-----:R-:W-:Y:S08]  /*0ba0*/  IMMA.16816.S8.S8 R124, R136.ROW, R153.reuse.COL, R124 ;  /* 0x00000099887c7237 */ /* 0x081ff0000040547c */
[-C--:B-1----:R-:W-:Y:S08]  /*0bb0*/  IMMA.16816.S8.S8 R112, R134.ROW, R153.reuse.COL, R112 ;  /* 0x0000009986707237 */ /* 0x082ff00000405470 */
[----:B--2---:R-:W-:Y:S01]  /*0bc0*/  IMMA.16816.S8.S8 R96, R132.ROW, R153.COL, R96 ;  /* 0x0000009984607237 */ /* 0x004fe20000405460 */
[----:B---3--:R-:W-:-:S02]  /*0bd0*/  IMAD R151, R151, 0x100, R154 ;  /* 0x0000010097977824 */ /* 0x008fc400078e029a */
[----:B------:R-:W-:Y:S05]  /*0be0*/  LDS.U8 R154, [R162+0x90] ;  /* 0x00009000a29a7984 */ /* 0x000fea0000000000 */
[----:B------:R-:W-:Y:S01]  /*0bf0*/  IMMA.16816.S8.S8 R36, R2.ROW, R153.COL, R36 ;  /* 0x0000009902247237 */ /* 0x000fe20000405424 */
[----:B------:R-:W0:Y:S01]  /*0c00*/  LDS.U8 R153, [R162] ;  /* 0x00000000a2997984 */ /* 0x000e220000000000 */
[----:B------:R-:W-:-:S03]  /*0c10*/  PRMT R152, R152, 0x5410, R151 ;  /* 0x0000541098987816 */ /* 0x000fc60000000097 */
[----:B------:R-:W-:Y:S01]  /*0c20*/  LDS.U8 R151, [R162+0x120] ;  /* 0x00012000a2977984 */ /* 0x000fe20000000000 */
[----:B0-----:R-:W-:-:S03]  /*0c30*/  IMAD R153, R154, 0x100, R153 ;  /* 0x000001009a997824 */ /* 0x001fc600078e0299 */
[----:B------:R-:W0:Y:S02]  /*0c40*/  LDS.U8 R154, [R162+0x1b0] ;  /* 0x0001b000a29a7984 */ /* 0x000e240000000000 */
[----:B0-----:R-:W-:-:S05]  /*0c50*/  IMAD R154, R154, 0x100, R151 ;  /* 0x000001009a9a7824 */ /* 0x001fca00078e0297 */
[----:B------:R-:W-:Y:S02]  /*0c60*/  PRMT R151, R153, 0x5410, R154 ;  /* 0x0000541099977816 */ /* 0x000fe4000000009a */
[----:B------:R-:W-:Y:S04]  /*0c70*/  LDS.U8 R153, [R162+0x8] ;  /* 0x00000800a2997984 */ /* 0x000fe80000000000 */
[----:B------:R-:W0:Y:S01]  /*0c80*/  LDS.U8 R154, [R162+0x98] ;  /* 0x00009800a29a7984 */ /* 0x000e220000000000 */
[-C--:B------:R-:W-:Y:S08]  /*0c90*/  IMMA.16816.S8.S8 R128, R136.ROW, R155.reuse.COL, R128 ;  /* 0x0000009b88807237 */ /* 0x080ff00000405480 */
[-C--:B------:R-:W-:Y:S08]  /*0ca0*/  IMMA.16816.S8.S8 R116, R134.ROW, R155.reuse.COL, R116 ;  /* 0x0000009b86747237 */ /* 0x080ff00000405474 */
[-C--:B------:R-:W-:Y:S08]  /*0cb0*/  IMMA.16816.S8.S8 R100, R132.ROW, R155.reuse.COL, R100 ;  /* 0x0000009b84647237 */ /* 0x080ff00000405464 */
[----:B------:R-:W-:Y:S01]  /*0cc0*/  IMMA.16816.S8.S8 R40, R2.ROW, R155.COL, R40 ;  /* 0x0000009b02287237 */ /* 0x000fe20000405428 */
[----:B------:R-:W-:Y:S01]  /*0cd0*/  LDS.U8 R155, [R162+0x128] ;  /* 0x00012800a29b7984 */ /* 0x000fe20000000000 */
[----:B0-----:R-:W-:-:S03]  /*0ce0*/  IMAD R153, R154, 0x100, R153 ;  /* 0x000001009a997824 */ /* 0x001fc600078e0299 */
[----:B------:R-:W0:Y:S03]  /*0cf0*/  LDS.U8 R154, [R162+0x1b8] ;  /* 0x0001b800a29a7984 */ /* 0x000e260000000000 */
[----:B------:R-:W-:Y:S01]  /*0d00*/  IMMA.16816.S8.S8 R8, R132.ROW, R150.COL, R8 ;  /* 0x0000009684087237 */ /* 0x000fe20000405408 */
[----:B------:R-:W-:-:S07]  /*0d10*/  IADD3 R161, PT, PT, R144, 0x900, R145 ;  /* 0x0000090090a17810 */ /* 0x000fce0007ffe091 */
[C---:B------:R-:W-:Y:S08]  /*0d20*/  IMMA.16816.S8.S8 R64, R132.reuse.ROW, R149.COL, R64 ;  /* 0x0000009584407237 */ /* 0x040ff00000405440 */
[C---:B------:R-:W-:Y:S08]  /*0d30*/  IMMA.16816.S8.S8 R68, R132.reuse.ROW, R148.COL, R68 ;  /* 0x0000009484447237 */ /* 0x040ff00000405444 */
[----:B------:R-:W-:Y:S01]  /*0d40*/  IMMA.16816.S8.S8 R72, R132.ROW, R152.COL, R72 ;  /* 0x0000009884487237 */ /* 0x000fe20000405448 */
[----:B0-----:R-:W-:-:S07]  /*0d50*/  IMAD R154, R154, 0x100, R155 ;  /* 0x000001009a9a7824 */ /* 0x001fce00078e029b */
[----:B------:R-:W-:Y:S01]  /*0d60*/  IMMA.16816.S8.S8 R76, R132.ROW, R151.COL, R76 ;  /* 0x00000097844c7237 */ /* 0x000fe2000040544c */
[----:B------:R-:W-:Y:S01]  /*0d70*/  LDS.U8 R155, [R161] ;  /* 0x00000000a19b7984 */ /* 0x000fe20000000000 */
[----:B------:R-:W-:-:S03]  /*0d80*/  PRMT R153, R153, 0x5410, R154 ;  /* 0x0000541099997816 */ /* 0x000fc6000000009a */
[----:B------:R-:W-:Y:S04]  /*0d90*/  LDS.U8 R154, [R161+0x90] ;  /* 0x00009000a19a7984 */ /* 0x000fe80000000000 */
[----:B------:R-:W-:Y:S01]  /*0da0*/  IMMA.16816.S8.S8 R80, R132.ROW, R153.COL, R80 ;  /* 0x0000009984507237 */ /* 0x000fe20000405450 */
[C-C-:B------:R-:W-:Y:S01]  /*0db0*/  IADD3 R132, PT, PT, R144.reuse, 0x910, R145.reuse ;  /* 0x0000091090847810 */ /* 0x140fe20007ffe091 */
[----:B------:R-:W-:Y:S01]  /*0dc0*/  LDS.U8 R133, [R161+0x1b8] ;  /* 0x0001b800a1857984 */ /* 0x000fe20000000000 */
[----:B------:R-:W-:-:S03]  /*0dd0*/  IADD3 R164, PT, PT, R144, 0x920, R145 ;  /* 0x0000092090a47810 */ /* 0x000fc60007ffe091 */
[----:B------:R-:W-:Y:S02]  /*0de0*/  LDS.U8 R162, [R132+0x1b8] ;  /* 0x0001b80084a27984 */ /* 0x000fe40000000000 */
[C---:B------:R-:W-:Y:S08]  /*0df0*/  IMMA.16816.S8.S8 R120, R136.reuse.ROW, R150.COL, R120 ;  /* 0x0000009688787237 */ /* 0x040ff00000405478 */
[C---:B------:R-:W-:Y:S08]  /*0e00*/  IMMA.16816.S8.S8 R20, R136.reuse.ROW, R149.COL, R20 ;  /* 0x0000009588147237 */ /* 0x040ff00000405414 */
[C---:B------:R-:W-:Y:S08]  /*0e10*/  IMMA.16816.S8.S8 R16, R136.reuse.ROW, R148.COL, R16 ;  /* 0x0000009488107237 */ /* 0x040ff00000405410 */
[C---:B------:R-:W-:Y:S08]  /*0e20*/  IMMA.16816.S8.S8 R12, R136.reuse.ROW, R152.COL, R12 ;  /* 0x00000098880c7237 */ /* 0x040ff0000040540c */
[C---:B------:R-:W-:Y:S08]  /*0e30*/  IMMA.16816.S8.S8 R44, R136.reuse.ROW, R151.COL, R44 ;  /* 0x00000097882c7237 */ /* 0x040ff0000040542c */
[----:B------:R-:W-:Y:S01]  /*0e40*/  IMMA.16816.S8.S8 R24, R136.ROW, R153.COL, R24 ;  /* 0x0000009988187237 */ /* 0x000fe20000405418 */
[----:B------:R-:W-:Y:S04]  /*0e50*/  LDS.U8 R137, [R161+0x98] ;  /* 0x00009800a1897984 */ /* 0x000fe80000000000 */
[----:B------:R-:W-:Y:S03]  /*0e60*/  LDS.U8 R136, [R161+0x128] ;  /* 0x00012800a1887984 */ /* 0x000fe60000000000 */
[-C--:B------:R-:W-:Y:S08]  /*0e70*/  IMMA.16816.S8.S8 R48, R134.ROW, R148.reuse.COL, R48 ;  /* 0x0000009486307237 */ /* 0x080ff00000405430 */
[----:B------:R-:W-:Y:S01]  /*0e80*/  IMMA.16816.S8.S8 R28, R2.ROW, R148.COL, R28 ;  /* 0x00000094021c7237 */ /* 0x000fe2000040541c */
[----:B------:R-:W0:Y:S07]  /*0e90*/  LDS.U8 R148, [R161+0x8] ;  /* 0x00000800a1947984 */ /* 0x000e2e0000000000 */
[C---:B------:R-:W-:Y:S08]  /*0ea0*/  IMMA.16816.S8.S8 R108, R134.reuse.ROW, R150.COL, R108 ;  /* 0x00000096866c7237 */ /* 0x040ff0000040546c */
[C---:B------:R-:W-:Y:S08]  /*0eb0*/  IMMA.16816.S8.S8 R104, R134.reuse.ROW, R149.COL, R104 ;  /* 0x0000009586687237 */ /* 0x040ff00000405468 */
[C---:B------:R-:W-:Y:S08]  /*0ec0*/  IMMA.16816.S8.S8 R52, R134.reuse.ROW, R152.COL, R52 ;  /* 0x0000009886347237 */ /* 0x040ff00000405434 */
[C---:B------:R-:W-:Y:S08]  /*0ed0*/  IMMA.16816.S8.S8 R56, R134.reuse.ROW, R151.COL, R56 ;  /* 0x0000009786387237 */ /* 0x040ff00000405438 */
[----:B------:R-:W-:Y:S01]  /*0ee0*/  IMMA.16816.S8.S8 R60, R134.ROW, R153.COL, R60 ;  /* 0x00000099863c7237 */ /* 0x000fe2000040543c */
[----:B------:R-:W-:Y:S04]  /*0ef0*/  LDS.U8 R134, [R132] ;  /* 0x0000000084867984 */ /* 0x000fe80000000000 */
[----:B------:R-:W1:Y:S03]  /*0f00*/  LDS.U8 R135, [R132+0x90] ;  /* 0x0000900084877984 */ /* 0x000e660000000000 */
[C---:B------:R-:W-:Y:S01]  /*0f10*/  IMMA.16816.S8.S8 R4, R2.reuse.ROW, R150.COL, R4 ;  /* 0x0000009602047237 */ /* 0x040fe20000405404 */
[----:B------:R-:W-:Y:S07]  /*0f20*/  LDS.U8 R150, [R161+0x120] ;  /* 0x00012000a1967984 */ /* 0x000fee0000000000 */
[C---:B------:R-:W-:Y:S01]  /*0f30*/  IMMA.16816.S8.S8 R32, R2.reuse.ROW, R149.COL, R32 ;  /* 0x0000009502207237 */ /* 0x040fe20000405420 */
[----:B------:R-:W2:Y:S07]  /*0f40*/  LDS.U8 R149, [R161+0x1b0] ;  /* 0x0001b000a1957984 */ /* 0x000eae0000000000 */
[C---:B------:R-:W-:Y:S01]  /*0f50*/  IMMA.16816.S8.S8 R84, R2.reuse.ROW, R152.COL, R84 ;  /* 0x0000009802547237 */ /* 0x040fe20000405454 */
[----:B------:R-:W-:Y:S07]  /*0f60*/  LDS.U8 R152, [R132+0x1b0] ;  /* 0x0001b00084987984 */ /* 0x000fee0000000000 */
[C---:B------:R-:W-:Y:S01]  /*0f70*/  IMMA.16816.S8.S8 R88, R2.reuse.ROW, R151.COL, R88 ;  /* 0x0000009702587237 */ /* 0x040fe20000405458 */
[----:B------:R-:W-:Y:S07]  /*0f80*/  LDS.U8 R151, [R132+0x128] ;  /* 0x0001280084977984 */ /* 0x000fee0000000000 */
[----:B------:R-:W-:Y:S01]  /*0f90*/  IMMA.16816.S8.S8 R92, R2.ROW, R153.COL, R92 ;  /* 0x00000099025c7237 */ /* 0x000fe2000040545c */
[----:B------:R-:W3:Y:S04]  /*0fa0*/  LDS.U8 R3, [R132+0x120] ;  /* 0x0001200084037984 */ /* 0x000ee80000000000 */
[----:B------:R-:W-:Y:S04]  /*0fb0*/  LDS.U8 R2, [R132+0x8] ;  /* 0x0000080084027984 */ /* 0x000fe80000000000 */
[----:B------:R-:W4:Y:S01]  /*0fc0*/  LDS.U8 R153, [R132+0x98] ;  /* 0x0000980084997984 */ /* 0x000f220000000000 */
[----:B0-----:R-:W-:-:S02]  /*0fd0*/  IMAD R137, R137, 0x100, R148 ;  /* 0x0000010089897824 */ /* 0x001fc400078e0294 */
[----:B-1----:R-:W-:Y:S01]  /*0fe0*/  IMAD R148, R135, 0x100, R134 ;  /* 0x0000010087947824 */ /* 0x002fe200078e0286 */
[----:B------:R-:W-:Y:S01]  /*0ff0*/  LDS.U8 R132, [R164+0x128] ;  /* 0x00012800a4847984 */ /* 0x000fe20000000000 */
[----:B------:R-:W-:-:S03]  /*1000*/  IMAD R155, R154, 0x100, R155 ;  /* 0x000001009a9b7824 */ /* 0x000fc600078e029b */
[----:B------:R-:W-:Y:S04]  /*1010*/  LDS.U8 R134, [R164+0x120] ;  /* 0x00012000a4867984 */ /* 0x000fe80000000000 */
[----:B------:R-:W0:Y:S01]  /*1020*/  LDS.U8 R135, [R164+0x1b0] ;  /* 0x0001b000a4877984 */ /* 0x000e220000000000 */
[----:B------:R-:W-:Y:S02]  /*1030*/  IMAD R154, R133, 0x100, R136 ;  /* 0x00000100859a7824 */ /* 0x000fe400078e0288 */
[----:B--2---:R-:W-:Y:S01]  /*1040*/  IMAD R150, R149, 0x100, R150 ;  /* 0x0000010095967824 */ /* 0x004fe200078e0296 */
[----:B------:R-:W-:Y:S01]  /*1050*/  LDS.U8 R133, [R164] ;  /* 0x00000000a4857984 */ /* 0x000fe20000000000 */
[----:B------:R-:W-:-:S03]  /*1060*/  IADD3 R161, PT, PT, R144, 0x930, R145 ;  /* 0x0000093090a17810 */ /* 0x000fc60007ffe091 */
[----:B------:R-:W1:Y:S04]  /*1070*/  LDS.U8 R136, [R164+0x90] ;  /* 0x00009000a4887984 */ /* 0x000e680000000000 */
[----:B------:R-:W2:Y:S04]  /*1080*/  LDS.U8 R149, [R164+0x1b8] ;  /* 0x0001b800a4957984 */ /* 0x000ea80000000000 */
[----:B------:R-:W-:Y:S01]  /*1090*/  LDS.U8 R144, [R161+0x90] ;  /* 0x00009000a1907984 */ /* 0x000fe20000000000 */
[----:B---3--:R-:W-:-:S03]  /*10a0*/  IMAD R163, R152, 0x100, R3 ;  /* 0x0000010098a37824 */ /* 0x008fc600078e0203 */
[----:B------:R-:W-:Y:S04]  /*10b0*/  LDS.U8 R145, [R161+0x1b0] ;  /* 0x0001b000a1917984 */ /* 0x000fe80000000000 */
[----:B------:R-:W-:Y:S01]  /*10c0*/  LDS.U8 R3, [R164+0x98] ;  /* 0x00009800a4037984 */ /* 0x000fe20000000000 */
[----:B----4-:R-:W-:-:S03]  /*10d0*/  IMAD R152, R153, 0x100, R2 ;  /* 0x0000010099987824 */ /* 0x010fc600078e0202 */
[----:B------:R-:W3:Y:S01]  /*10e0*/  LDS.U8 R2, [R164+0x8] ;  /* 0x00000800a4027984 */ /* 0x000ee20000000000 */
[----:B------:R-:W-:-:S03]  /*10f0*/  PRMT R153, R148, 0x5410, R163 ;  /* 0x0000541094997816 */ /* 0x000fc600000000a3 */
[----:B------:R-:W-:Y:S04]  /*1100*/  LDS.U8 R163, [R161] ;  /* 0x00000000a1a37984 */ /* 0x000fe80000000000 */
[----:B------:R-:W4:Y:S01]  /*1110*/  LDS.U8 R148, [R161+0x120] ;  /* 0x00012000a1947984 */ /* 0x000f220000000000 */
[----:B------:R-:W-:Y:S01]  /*1120*/  IMAD R151, R162, 0x100, R151 ;  /* 0x00000100a2977824 */ /* 0x000fe200078e0297 */
[----:B------:R-:W-:Y:S01]  /*1130*/  PRMT R154, R137, 0x5410, R154 ;  /* 0x00005410899a7816 */ /* 0x000fe2000000009a */
[----:B0-----:R-:W-:Y:S02]  /*1140*/  IMAD R165, R135, 0x100, R134 ;  /* 0x0000010087a57824 */ /* 0x001fe400078e0286 */
[C---:B------:R-:W-:Y:S01]  /*1150*/  VIADD R135, R147.reuse, 0x10 ;  /* 0x0000001093877836 */ /* 0x040fe20000000000 */
[----:B------:R-:W-:Y:S01]  /*1160*/  PRMT R152, R152, 0x5410, R151 ;  /* 0x0000541098987816 */ /* 0x000fe20000000097 */
[----:B------:R-:W-:-:S02]  /*1170*/  VIADD R137, R147, 0x310 ;  /* 0x0000031093897836 */ /* 0x000fc40000000000 */
[C---:B------:R-:W-:Y:S02]  /*1180*/  VIADD R151, R147.reuse, 0x610 ;  /* 0x0000061093977836 */ /* 0x040fe40000000000 */
[----:B------:R-:W-:Y:S01]  /*1190*/  VIADD R147, R147, 0x910 ;  /* 0x0000091093937836 */ /* 0x000fe20000000000 */
[----:B------:R-:W-:Y:S01]  /*11a0*/  PRMT R155, R155, 0x5410, R150 ;  /* 0x000054109b9b7816 */ /* 0x000fe20000000096 */
[----:B-1----:R-:W-:Y:S02]  /*11b0*/  IMAD R133, R136, 0x100, R133 ;  /* 0x0000010088857824 */ /* 0x002fe400078e0285 */
[C---:B------:R-:W-:Y:S02]  /*11c0*/  IMAD R136, R146.reuse, 0x30, R135 ;  /* 0x0000003092887824 */ /* 0x040fe400078e0287 */
[C---:B------:R-:W-:Y:S02]  /*11d0*/  IMAD R134, R146.reuse, 0x30, R137 ;  /* 0x0000003092867824 */ /* 0x040fe400078e0289 */
[----:B------:R-:W-:-:S02]  /*11e0*/  IMAD R162, R146, 0x30, R151 ;  /* 0x0000003092a27824 */ /* 0x000fc400078e0297 */
[----:B------:R-:W-:Y:S01]  /*11f0*/  IMAD R150, R146, 0x30, R147 ;  /* 0x0000003092967824 */ /* 0x000fe200078e0293 */
[----:B------:R-:W0:Y:S01]  /*1200*/  LDSM.16.M88.2 R136, [R136] ;  /* 0x000000008888783b */ /* 0x000e220000000100 */
[----:B--2---:R-:W-:-:S03]  /*1210*/  IMAD R149, R149, 0x100, R132 ;  /* 0x0000010095957824 */ /* 0x004fc600078e0284 */
[----:B------:R-:W-:Y:S04]  /*1220*/  LDS.U8 R147, [R161+0x8] ;  /* 0x00000800a1937984 */ /* 0x000fe80000000000 */
[----:B------:R-:W1:Y:S01]  /*1230*/  LDSM.16.M88.2 R134, [R134] ;  /* 0x000000008686783b */ /* 0x000e620000000100 */
[----:B---3--:R-:W-:-:S03]  /*1240*/  IMAD R146, R3, 0x100, R2 ;  /* 0x0000010003927824 */ /* 0x008fc600078e0202 */
[----:B------:R2:W-:Y:S01]  /*1250*/  LDSM.16.M88.2 R2, [R150] ;  /* 0x000000009602783b */ /* 0x0005e20000000100 */
[----:B----4-:R-:W-:Y:S01]  /*1260*/  IMAD R148, R145, 0x100, R148 ;  /* 0x0000010091947824 */ /* 0x010fe200078e0294 */
[----:B--2---:R-:W-:Y:S01]  /*1270*/  PRMT R150, R146, 0x5410, R149 ;  /* 0x0000541092967816 */ /* 0x004fe20000000095 */
[----:B------:R-:W-:Y:S01]  /*1280*/  IMAD R149, R144, 0x100, R163 ;  /* 0x0000010090957824 */ /* 0x000fe200078e02a3 */
[----:B------:R-:W2:Y:S04]  /*1290*/  LDS.U8 R146, [R161+0x98] ;  /* 0x00009800a1927984 */ /* 0x000ea80000000000 */
[----:B------:R-:W-:Y:S04]  /*12a0*/  LDS.U8 R145, [R161+0x128] ;  /* 0x00012800a1917984 */ /* 0x000fe80000000000 */
[----:B------:R-:W3:Y:S01]  /*12b0*/  LDS.U8 R144, [R161+0x1b8] ;  /* 0x0001b800a1907984 */ /* 0x000ee20000000000 */
[----:B------:R-:W-:-:S03]  /*12c0*/  PRMT R151, R133, 0x5410, R165 ;  /* 0x0000541085977816 */ /* 0x000fc600000000a5 */
[----:B------:R-:W4:Y:S01]  /*12d0*/  LDSM.16.M88.2 R132, [R162] ;  /* 0x00000000a284783b */ /* 0x000f220000000100 */
[----:B------:R-:W-:Y:S01]  /*12e0*/  PRMT R148, R149, 0x5410, R148 ;  /* 0x0000541095947816 */ /* 0x000fe20000000094 */
[----:B------:R-:W-:-:S04]  /*12f0*/  UIADD3 UR4, UPT, UPT, UR4, 0x1, URZ ;  /* 0x0000000104047890 */ /* 0x000fc8000fffe0ff */
[----:B------:R-:W-:Y:S01]  /*1300*/  UISETP.NE.AND UP0, UPT, UR4, URZ, UPT ;  /* 0x000000ff0400728c */ /* 0x000fe2000bf05270 */
[----:B0-----:R-:W-:Y:S01]  /*1310*/  IMMA.16816.S8.S8 R128, R136.ROW, R155.COL, R128 ;  /* 0x0000009b88807237 */ /* 0x001fe20000405480 */
[----:B------:R-:W-:-:S07]  /*1320*/  IADD3 R138, P0, PT, R138, 0x20, RZ ;  /* 0x000000208a8a7810 */ /* 0x000fce0007f1e0ff */
[----:B-1----:R-:W-:Y:S01]  /*1330*/  IMMA.16816.S8.S8 R116, R134.ROW, R155.COL, R116 ;  /* 0x0000009b86747237 */ /* 0x002fe20000405474 */
[----:B--2---:R-:W-:Y:S02]  /*1340*/  IMAD R146, R146, 0x100, R147 ;  /* 0x0000010092927824 */ /* 0x004fe400078e0293 */
[----:B---3--:R-:W-:-:S05]  /*1350*/  IMAD R145, R144, 0x100, R145 ;  /* 0x0000010090917824 */ /* 0x008fca00078e0291 */
[----:B------:R-:W-:Y:S01]  /*1360*/  PRMT R145, R146, 0x5410, R145 ;  /* 0x0000541092917816 */ /* 0x000fe20000000091 */
[-C--:B----4-:R-:W-:Y:S08]  /*1370*/  IMMA.16816.S8.S8 R100, R132.ROW, R155.reuse.COL, R100 ;  /* 0x0000009b84647237 */ /* 0x090ff00000405464 */
[----:B------:R-:W-:Y:S08]  /*1380*/  IMMA.16816.S8.S8 R40, R2.ROW, R155.COL, R40 ;  /* 0x0000009b02287237 */ /* 0x000ff00000405428 */
[-C--:B------:R-:W-:Y:S08]  /*1390*/  IMMA.16816.S8.S8 R124, R136.ROW, R154.reuse.COL, R124 ;  /* 0x0000009a887c7237 */ /* 0x080ff0000040547c */
[-C--:B------:R-:W-:Y:S08]  /*13a0*/  IMMA.16816.S8.S8 R112, R134.ROW, R154.reuse.COL, R112 ;  /* 0x0000009a86707237 */ /* 0x080ff00000405470 */
[-C--:B------:R-:W-:Y:S08]  /*13b0*/  IMMA.16816.S8.S8 R96, R132.ROW, R154.reuse.COL, R96 ;  /* 0x0000009a84607237 */ /* 0x080ff00000405460 */
        /* <DEDUP_REMOVED lines=24> */
[----:B------:R-:W-:Y:S01]  /*1540*/  IMMA.16816.S8.S8 R92, R2.ROW, R145.COL, R92 ;  /* 0x00000091025c7237 */ /* 0x000fe2000040545c */
[----:B------:R-:W-:-:S02]  /*1550*/  VIADD R156, R156, 0x20 ;  /* 0x000000209c9c7836 */ /* 0x000fc40000000000 */
[----:B------:R-:W-:Y:S02]  /*1560*/  IMAD R143, R0, 0x20, R143 ;  /* 0x00000020008f7824 */ /* 0x000fe400078e028f */
[----:B------:R-:W-:Y:S01]  /*1570*/  IMAD.X R139, RZ, RZ, R139, P0 ;  /* 0x000000ffff8b7224 */ /* 0x000fe200000e068b */
[----:B------:R-:W-:Y:S06]  /*1580*/  BAR.SYNC.DEFER_BLOCKING 0x0 ;  /* 0x0000000000007b1d */ /* 0x000fec0000010000 */
[----:B------:R-:W-:Y:S08]  /*1590*/  BRA.U UP0, `(.L_x_1) ;  /* 0xfffffff1000c7547 */ /* 0x000ff0000b83ffff */
.L_x_0:
[----:B------:R-:W1:Y:S01]  /*15a0*/  S2R R132, SR_LANEID ;  /* 0x0000000000847919 */ /* 0x000e620000000000 */
[----:B------:R-:W2:Y:S01]  /*15b0*/  LDC R136, c[0x0][0x39c] ;  /* 0x0000e700ff887b82 */ /* 0x000ea20000000800 */
[C---:B------:R-:W-:Y:S01]  /*15c0*/  IMAD.SHL.U32 R0, R140.reuse, 0x2, RZ ;  /* 0x000000028c007824 */ /* 0x040fe200078e00ff */
[----:B------:R-:W-:-:S04]  /*15d0*/  LOP3.LUT R133, R140, 0x3c0, RZ, 0xc0, !PT ;  /* 0x000003c08c857812 */ /* 0x000fc800078ec0ff */
[----:B------:R-:W-:Y:S01]  /*15e0*/  LOP3.LUT R0, R0, 0x40, RZ, 0xc0, !PT ;  /* 0x0000004000007812 */ /* 0x000fe200078ec0ff */
[----:B------:R-:W-:Y:S01]  /*15f0*/  IMAD R133, R142, 0x80, R133 ;  /* 0x000000808e857824 */ /* 0x000fe200078e0285 */
[----:B------:R-:W3:Y:S03]  /*1600*/  LDC.64 R2, c[0x0][0x390] ;  /* 0x0000e400ff027b82 */ /* 0x000ee60000000a00 */
[----:B------:R-:W-:Y:S01]  /*1610*/  IMAD R0, R141, 0x80, R0 ;  /* 0x000000808d007824 */ /* 0x000fe200078e0200 */
[----:B--2---:R-:W-:-:S03]  /*1620*/  SHF.R.U32.HI R143, RZ, 0x1, R136 ;  /* 0x00000001ff8f7819 */ /* 0x004fc60000011688 */
[----:B------:R-:W-:Y:S02]  /*1630*/  IMAD R137, R0, R136, R133 ;  /* 0x0000008800897224 */ /* 0x000fe400078e0285 */
[----:B------:R-:W-:Y:S02]  /*1640*/  IMAD.MOV.U32 R133, RZ, RZ, RZ ;  /* 0x000000ffff857224 */ /* 0x000fe400078e00ff */
[----:B------:R-:W-:Y:S01]  /*1650*/  IMAD R139, R136, 0x20, R137 ;  /* 0x00000020888b7824 */ /* 0x000fe200078e0289 */
[----:B-1----:R-:W-:Y:S02]  /*1660*/  SHF.R.U32.HI R134, RZ, 0x2, R132 ;  /* 0x00000002ff867819 */ /* 0x002fe40000011684 */
[----:B------:R-:W-:Y:S01]  /*1670*/  LOP3.LUT R132, R132, 0x3, RZ, 0xc0, !PT ;  /* 0x0000000384847812 */ /* 0x000fe200078ec0ff */
[----:B------:R-:W-:Y:S02]  /*1680*/  IMAD R141, R136, 0x10, R139 ;  /* 0x00000010888d7824 */ /* 0x000fe400078e028b */
[----:B---3--:R-:W-:-:S04]  /*1690*/  IMAD.WIDE R138, R139, 0x4, R2 ;  /* 0x000000048b8a7825 */ /* 0x008fc800078e0202 */
[----:B------:R-:W-:-:S04]  /*16a0*/  IMAD.WIDE.U32 R134, R134, R143, R132 ;  /* 0x0000008f86867225 */ /* 0x000fc800078e0084 */
[----:B------:R-:W-:Y:S01]  /*16b0*/  IMAD.WIDE R132, R137, 0x4, R2 ;  /* 0x0000000489847825 */ /* 0x000fe200078e0202 */
[----:B------:R-:W-:-:S03]  /*16c0*/  LEA R138, P1, R134, R138, 0x3 ;  /* 0x0000008a868a7211 */ /* 0x000fc600078218ff */
[----:B------:R-:W-:Y:S01]  /*16d0*/  IMAD R137, R136, 0x10, R137 ;  /* 0x0000001088897824 */ /* 0x000fe200078e0289 */
[C---:B------:R-:W-:Y:S01]  /*16e0*/  LEA R132, P0, R134.reuse, R132, 0x3 ;  /* 0x0000008486847211 */ /* 0x040fe200078018ff */
[----:B------:R-:W-:Y:S01]  /*16f0*/  IMAD.WIDE R140, R141, 0x4, R2 ;  /* 0x000000048d8c7825 */ /* 0x000fe200078e0202 */
[C-C-:B------:R-:W-:Y:S02]  /*1700*/  LEA.HI.X R139, R134.reuse, R139, R135.reuse, 0x3, P1 ;  /* 0x0000008b868b7211 */ /* 0x140fe400008f1c87 */
[C---:B------:R-:W-:Y:S01]  /*1710*/  LEA.HI.X R133, R134.reuse, R133, R135, 0x3, P0 ;  /* 0x0000008586857211 */ /* 0x040fe200000f1c87 */
[----:B------:R-:W-:Y:S01]  /*1720*/  IMAD.WIDE R136, R137, 0x4, R2 ;  /* 0x0000000489887825 */ /* 0x000fe200078e0202 */
[----:B------:R-:W-:-:S03]  /*1730*/  LEA R140, P2, R134, R140, 0x3 ;  /* 0x0000008c868c7211 */ /* 0x000fc600078418ff */
[----:B------:R-:W-:Y:S01]  /*1740*/  IMAD.WIDE.U32 R2, R143, 0x40, R132 ;  /* 0x000000408f027825 */ /* 0x000fe200078e0084 */
[----:B0-----:R-:W-:Y:S01]  /*1750*/  STG.E.64 desc[UR6][R132.64], R128 ;  /* 0x0000008084007986 */ /* 0x001fe2000c101b06 */
[C---:B------:R-:W-:Y:S02]  /*1760*/  LEA R136, P0, R134.reuse, R136, 0x3 ;  /* 0x0000008886887211 */ /* 0x040fe400078018ff */
[C-C-:B------:R-:W-:Y:S01]  /*1770*/  LEA.HI.X R141, R134.reuse, R141, R135.reuse, 0x3, P2 ;  /* 0x0000008d868d7211 */ /* 0x140fe200010f1c87 */
[----:B------:R-:W-:Y:S01]  /*1780*/  STG.E.64 desc[UR6][R2.64], R130 ;  /* 0x0000008202007986 */ /* 0x000fe2000c101b06 */
[----:B------:R-:W-:-:S03]  /*1790*/  LEA.HI.X R137, R134, R137, R135, 0x3, P0 ;  /* 0x0000008986897211 */ /* 0x000fc600000f1c87 */
[----:B------:R-:W-:Y:S04]  /*17a0*/  STG.E.64 desc[UR6][R132.64+0x20], R124 ;  /* 0x0000207c84007986 */ /* 0x000fe8000c101b06 */
[----:B------:R-:W-:Y:S04]  /*17b0*/  STG.E.64 desc[UR6][R2.64+0x20], R126 ;  /* 0x0000207e02007986 */ /* 0x000fe8000c101b06 */
[----:B------:R-:W-:Y:S04]  /*17c0*/  STG.E.64 desc[UR6][R132.64+0x40], R120 ;  /* 0x0000407884007986 */ /* 0x000fe8000c101b06 */
[----:B------:R-:W-:Y:S04]  /*17d0*/  STG.E.64 desc[UR6][R2.64+0x40], R122 ;  /* 0x0000407a02007986 */ /* 0x000fe8000c101b06 */
[----:B------:R0:W-:Y:S04]  /*17e0*/  STG.E.64 desc[UR6][R132.64+0x60], R20 ;  /* 0x0000601484007986 */ /* 0x0001e8000c101b06 */
[----:B------:R1:W-:Y:S04]  /*17f0*/  STG.E.64 desc[UR6][R2.64+0x60], R22 ;  /* 0x0000601602007986 */ /* 0x0003e8000c101b06 */
[----:B------:R2:W-:Y:S04]  /*1800*/  STG.E.64 desc[UR6][R132.64+0x80], R16 ;  /* 0x0000801084007986 */ /* 0x0005e8000c101b06 */
[----:B------:R-:W-:Y:S01]  /*1810*/  STG.E.64 desc[UR6][R2.64+0x80], R18 ;  /* 0x0000801202007986 */ /* 0x000fe2000c101b06 */
[----:B0-----:R-:W-:-:S03]  /*1820*/  IMAD.WIDE.U32 R20, R143, 0x40, R136 ;  /* 0x000000408f147825 */ /* 0x001fc600078e0088 */
[----:B------:R-:W-:Y:S01]  /*1830*/  STG.E.64 desc[UR6][R132.64+0xa0], R12 ;  /* 0x0000a00c84007986 */ /* 0x000fe2000c101b06 */
[----:B-1----:R-:W-:-:S03]  /*1840*/  IMAD.WIDE.U32 R22, R143, 0x40, R138 ;  /* 0x000000408f167825 */ /* 0x002fc600078e008a */
[----:B------:R-:W-:Y:S01]  /*1850*/  STG.E.64 desc[UR6][R2.64+0xa0], R14 ;  /* 0x0000a00e02007986 */ /* 0x000fe2000c101b06 */
[----:B--2---:R-:W-:-:S03]  /*1860*/  IMAD.WIDE.U32 R16, R143, 0x40, R140 ;  /* 0x000000408f107825 */ /* 0x004fc600078e008c */
[----:B------:R-:W-:Y:S04]  /*1870*/  STG.E.64 desc[UR6][R132.64+0xc0], R44 ;  /* 0x0000c02c84007986 */ /* 0x000fe8000c101b06 */
        /* <DEDUP_REMOVED lines=50> */
[----:B------:R-:W-:Y:S01]  /*1ba0*/  STG.E.64 desc[UR6][R16.64+0xe0], R94 ;  /* 0x0000e05e10007986 */ /* 0x000fe2000c101b06 */
[----:B------:R-:W-:Y:S05]  /*1bb0*/  EXIT ;  /* 0x000000000000794d */ /* 0x000fea0003800000 */
.L_x_2:
[----:B------:R-:W-:-:S00]  /*1bc0*/  BRA `(.L_x_2) ;  /* 0xfffffffc00fc7947 */ /* 0x000fc0000383ffff */
[----:B------:R-:W-:-:S00]  /*1bd0*/  NOP ;  /* 0x0000000000007918 */ /* 0x000fc00000000000 */
        /* <DEDUP_REMOVED lines=10> */
.L_x_15:


//--------------------- .text._Z16generateInt8DataPaij --------------------------
	.section	.text._Z16generateInt8DataPaij,"ax",@progbits
	.align	128
        .global         _Z16generateInt8DataPaij
        .type           _Z16generateInt8DataPaij,@function
        .size           _Z16generateInt8DataPaij,(.L_x_16 - _Z16generateInt8DataPaij)
        .other          _Z16generateInt8DataPaij,@"STO_CUDA_ENTRY STV_DEFAULT"
_Z16generateInt8DataPaij:
.text._Z16generateInt8DataPaij:
[----:B------:R-:W0:Y:S08]  /*0000*/  LDC R1, c[0x0][0x37c] ;  /* 0x0000df00ff017b82 */ /* 0x000e300000000800 */
[----:B------:R-:W1:Y:S01]  /*0010*/  LDC R0, c[0x0][0x38c] ;  /* 0x0000e300ff007b82 */ /* 0x000e620000000800 */
[----:B------:R-:W2:Y:S01]  /*0020*/  S2R R7, SR_TID.X ;  /* 0x0000000000077919 */ /* 0x000ea20000002100 */
[----:B0-----:R-:W-:Y:S01]  /*0030*/  VIADD R1, R1, 0xffffffd0 ;  /* 0xffffffd001017836 */ /* 0x001fe20000000000 */
[----:B------:R-:W0:Y:S01]  /*0040*/  LDCU.64 UR6, c[0x0][0x358] ;  /* 0x00006b00ff0677ac */ /* 0x000e220008000a00 */
[----:B------:R-:W-:Y:S01]  /*0050*/  IMAD.MOV.U32 R9, RZ, RZ, -0x75bd8fc ;  /* 0xf8a42704ff097424 */ /* 0x000fe200078e00ff */
[----:B------:R-:W-:Y:S01]  /*0060*/  BSSY.RECONVERGENT B0, `(.L_x_3) ;  /* 0x000025c000007945 */ /* 0x000fe20003800200 */
[----:B------:R-:W-:-:S02]  /*0070*/  IMAD.MOV.U32 R4, RZ, RZ, -0x23270784 ;  /* 0xdcd8f87cff047424 */ /* 0x000fc400078e00ff */
[----:B------:R-:W2:Y:S08]  /*0080*/  S2UR UR4, SR_CTAID.X ;  /* 0x00000000000479c3 */ /* 0x000eb00000002500 */
[----:B------:R-:W2:Y:S01]  /*0090*/  LDC R6, c[0x0][0x360] ;  /* 0x0000d800ff067b82 */ /* 0x000ea20000000800 */
[----:B-1----:R-:W-:-:S05]  /*00a0*/  LOP3.LUT R0, R0, 0xaad26b49, RZ, 0x3c, !PT ;  /* 0xaad26b4900007812 */ /* 0x002fca00078e3cff */
[----:B------:R-:W-:-:S04]  /*00b0*/  IMAD R0, R0, 0x4182bed5, RZ ;  /* 0x4182bed500007824 */ /* 0x000fc800078e02ff */
[C---:B------:R-:W-:Y:S01]  /*00c0*/  VIADD R5, R0.reuse, 0x583f19 ;  /* 0x00583f1900057836 */ /* 0x040fe20000000000 */
[C---:B------:R-:W-:Y:S01]  /*00d0*/  LOP3.LUT R8, R0.reuse, 0x159a55e5, RZ, 0x3c, !PT ;  /* 0x159a55e500087812 */ /* 0x040fe200078e3cff */
[C---:B------:R-:W-:Y:S02]  /*00e0*/  VIADD R2, R0.reuse, 0xd9f6dc18 ;  /* 0xd9f6dc1800027836 */ /* 0x040fe40000000000 */
[----:B------:R-:W-:Y:S01]  /*00f0*/  VIADD R3, R0, 0x75bcd15 ;  /* 0x075bcd1500037836 */ /* 0x000fe20000000000 */
[----:B------:R1:W-:Y:S01]  /*0100*/  STL.64 [R1+0x10], R4 ;  /* 0x0000100401007387 */ /* 0x0003e20000100a00 */
[----:B--2---:R-:W-:-:S03]  /*0110*/  IMAD R6, R6, UR4, R7 ;  /* 0x0000000406067c24 */ /* 0x004fc6000f8e0207 */
[----:B------:R1:W-:Y:S02]  /*0120*/  STL.64 [R1+0x8], R8 ;  /* 0x0000080801007387 */ /* 0x0003e40000100a00 */
[----:B------:R-:W-:Y:S02]  /*0130*/  ISETP.NE.AND P0, PT, R6, RZ, PT ;  /* 0x000000ff0600720c */ /* 0x000fe40003f05270 */
[----:B------:R1:W-:Y:S01]  /*0140*/  STL.64 [R1], R2 ;  /* 0x0000000201007387 */ /* 0x0003e20000100a00 */
[----:B------:R-:W-:-:S10]  /*0150*/  SHF.R.S32.HI R0, RZ, 0x1f, R6 ;  /* 0x0000001fff007819 */ /* 0x000fd40000011406 */
[----:B0-----:R-:W-:Y:S05]  /*0160*/  @!P0 BRA `(.L_x_4) ;  /* 0x00000024002c8947 */ /* 0x001fea0003800000 */
[----:B------:R-:W-:Y:S02]  /*0170*/  IMAD.MOV.U32 R13, RZ, RZ, RZ ;  /* 0x000000ffff0d7224 */ /* 0x000fe400078e00ff */
[----:B------:R-:W-:Y:S02]  /*0180*/  IMAD.MOV.U32 R12, RZ, RZ, R6 ;  /* 0x000000ffff0c7224 */ /* 0x000fe400078e0006 */
[----:B------:R-:W-:-:S07]  /*0190*/  IMAD.MOV.U32 R7, RZ, RZ, R0 ;  /* 0x000000ffff077224 */ /* 0x000fce00078e0000 */
.L_x_13:
[----:B-1----:R-:W-:Y:S01]  /*01a0*/  LOP3.LUT R2, R12, 0x3, RZ, 0xc0, !PT ;  /* 0x000000030c027812 */ /* 0x002fe200078ec0ff */
[----:B------:R-:W-:Y:S03]  /*01b0*/  BSSY.RECONVERGENT B1, `(.L_x_5) ;  /* 0x0000240000017945 */ /* 0x000fe60003800200 */
[----:B------:R-:W-:-:S04]  /*01c0*/  ISETP.NE.U32.AND P0, PT, R2, RZ, PT ;  /* 0x000000ff0200720c */ /* 0x000fc80003f05070 */
[----:B------:R-:W-:-:S13]  /*01d0*/  ISETP.NE.AND.EX P0, PT, RZ, RZ, PT, P0 ;  /* 0x000000ffff00720c */ /* 0x000fda0003f05300 */
[----:B0-----:R-:W-:Y:S05]  /*01e0*/  @!P0 BRA `(.L_x_6) ;  /* 0x0000002000f08947 */ /* 0x001fea0003800000 */
[----:B------:R-:W0:Y:S01]  /*01f0*/  LDC.64 R10, c[0x4][RZ] ;  /* 0x01000000ff0a7b82 */ /* 0x000e220000000a00 */
[----:B------:R-:W-:Y:S02]  /*0200*/  CS2R R2, SRZ ;  /* 0x0000000000027805 */ /* 0x000fe4000001ff00 */
[----:B------:R-:W-:Y:S02]  /*0210*/  CS2R R4, SRZ ;  /* 0x0000000000047805 */ /* 0x000fe4000001ff00 */
[----:B------:R-:W-:Y:S01]  /*0220*/  CS2R R8, SRZ ;  /* 0x0000000000087805 */ /* 0x000fe2000001ff00 */
[----:B0-----:R-:W-:-:S07]  /*0230*/  IMAD.WIDE.U32 R10, R13, 0xc80, R10 ;  /* 0x00000c800d0a7825 */ /* 0x001fce00078e000a */
.L_x_8:
[----:B------:R-:W-:-:S06]  /*0240*/  IMAD R16, R2, 0x4, R1 ;  /* 0x0000000402107824 */ /* 0x000fcc00078e0201 */
[----:B------:R-:W5:Y:S01]  /*0250*/  LDL R16, [R16+0x4] ;  /* 0x0000040010107983 */ /* 0x000f620000100800 */
[----:B------:R-:W-:-:S05]  /*0260*/  UMOV UR4, URZ ;  /* 0x000000ff00047c82 */ /* 0x000fca0008000000 */
.L_x_7:
[----:B-----5:R-:W-:Y:S01]  /*0270*/  SHF.R.U32.HI R21, RZ, UR4, R16 ;  /* 0x00000004ff157c19 */ /* 0x020fe20008011610 */
[----:B------:R-:W-:-:S03]  /*0280*/  IMAD.SHL.U32 R14, R2, 0x20, RZ ;  /* 0x00000020020e7824 */ /* 0x000fc600078e00ff */
[----:B------:R-:W-:Y:S01]  /*0290*/  LOP3.LUT R15, R21, 0x1, RZ, 0xc0, !PT ;  /* 0x00000001150f7812 */ /* 0x000fe200078ec0ff */
[----:B------:R-:W-:-:S03]  /*02a0*/  VIADD R14, R14, UR4 ;  /* 0x000000040e0e7c36 */ /* 0x000fc60008000000 */
[----:B------:R-:W-:Y:S01]  /*02b0*/  ISETP.NE.U32.AND P0, PT, R15, 0x1, PT ;  /* 0x000000010f00780c */ /* 0x000fe20003f05070 */
[----:B------:R-:W-:-:S03]  /*02c0*/  IMAD R15, R14, 0x5, RZ ;  /* 0x000000050e0f7824 */ /* 0x000fc600078e02ff */
[----:B------:R-:W-:Y:S01]  /*02d0*/  R2P PR, R21, 0x7e ;  /* 0x0000007e15007804 */ /* 0x000fe20000000000 */
[----:B------:R-:W-:-:S08]  /*02e0*/  IMAD.WIDE.U32 R14, R15, 0x4, R10 ;  /* 0x000000040f0e7825 */ /* 0x000fd000078e000a */
[----:B------:R-:W2:Y:S04]  /*02f0*/  @!P0 LDG.E R20, desc[UR6][R14.64+0x10] ;  /* 0x000010060e148981 */ /* 0x000ea8000c1e1900 */
[----:B------:R-:W3:Y:S04]  /*0300*/  @P1 LDG.E R22, desc[UR6][R14.64+0x24] ;  /* 0x000024060e161981 */ /* 0x000ee8000c1e1900 */
[----:B------:R-:W4:Y:S04]  /*0310*/  @P2 LDG.E R24, desc[UR6][R14.64+0x38] ;  /* 0x000038060e182981 */ /* 0x000f28000c1e1900 */
[----:B------:R-:W4:Y:S04]  /*0320*/  @P3 LDG.E R26, desc[UR6][R14.64+0x4c] ;  /* 0x00004c060e1a3981 */ /* 0x000f28000c1e1900 */
[----:B------:R-:W4:Y:S04]  /*0330*/  @P4 LDG.E R28, desc[UR6][R14.64+0x60] ;  /* 0x000060060e1c4981 */ /* 0x000f28000c1e1900 */
[----:B------:R-:W4:Y:S04]  /*0340*/  @!P0 LDG.E R18, desc[UR6][R14.64] ;  /* 0x000000060e128981 */ /* 0x000f28000c1e1900 */
[----:B------:R-:W4:Y:S04]  /*0350*/  @!P0 LDG.E R17, desc[UR6][R14.64+0x4] ;  /* 0x000004060e118981 */ /* 0x000f28000c1e1900 */
[----:B------:R-:W4:Y:S04]  /*0360*/  @P5 LDG.E R19, desc[UR6][R14.64+0x74] ;  /* 0x000074060e135981 */ /* 0x000f28000c1e1900 */
[----:B------:R-:W4:Y:S04]  /*0370*/  @P1 LDG.E R23, desc[UR6][R14.64+0x20] ;  /* 0x000020060e171981 */ /* 0x000f28000c1e1900 */
[----:B------:R-:W4:Y:S01]  /*0380*/  @P3 LDG.E R25, desc[UR6][R14.64+0x48] ;  /* 0x000048060e193981 */ /* 0x000f22000c1e1900 */
[----:B--2---:R-:W-:-:S03]  /*0390*/  @!P0 LOP3.LUT R5, R5, R20, RZ, 0x3c, !PT ;  /* 0x0000001405058212 */ /* 0x004fc600078e3cff */
[----:B------:R-:W2:Y:S01]  /*03a0*/  @P1 LDG.E R20, desc[UR6][R14.64+0x14] ;  /* 0x000014060e141981 */ /* 0x000ea2000c1e1900 */
[----:B---3--:R-:W-:-:S03]  /*03b0*/  @P1 LOP3.LUT R5, R5, R22, RZ, 0x3c, !PT ;  /* 0x0000001605051212 */ /* 0x008fc600078e3cff */
[----:B------:R-:W3:Y:S01]  /*03c0*/  @P1 LDG.E R22, desc[UR6][R14.64+0x1c] ;  /* 0x00001c060e161981 */ /* 0x000ee2000c1e1900 */
[----:B----4-:R-:W-:-:S03]  /*03d0*/  @P2 LOP3.LUT R5, R5, R24, RZ, 0x3c, !PT ;  /* 0x0000001805052212 */ /* 0x010fc600078e3cff */
[----:B------:R-:W4:Y:S01]  /*03e0*/  @P2 LDG.E R24, desc[UR6][R14.64+0x28] ;  /* 0x000028060e182981 */ /* 0x000f22000c1e1900 */
[----:B------:R-:W-:-:S03]  /*03f0*/  @P3 LOP3.LUT R5, R5, R26, RZ, 0x3c, !PT ;  /* 0x0000001a05053212 */ /* 0x000fc600078e3cff */
[----:B------:R-:W3:Y:S01]  /*0400*/  @P6 LDG.E R26, desc[UR6][R14.64+0x88] ;  /* 0x000088060e1a6981 */ /* 0x000ee2000c1e1900 */
[----:B------:R-:W-:Y:S02]  /*0410*/  @P4 LOP3.LUT R5, R5, R28, RZ, 0x3c, !PT ;  /* 0x0000001c05054212 */ /* 0x000fe400078e3cff */
[----:B------:R-:W-:Y:S02]  /*0420*/  @!P0 LOP3.LUT R3, R3, R18, RZ, 0x3c, !PT ;  /* 0x0000001203038212 */ /* 0x000fe400078e3cff */
[----:B------:R-:W3:Y:S01]  /*0430*/  @!P0 LDG.E R18, desc[UR6][R14.64+0x8] ;  /* 0x000008060e128981 */ /* 0x000ee2000c1e1900 */
[----:B------:R-:W-:-:S03]  /*0440*/  @!P0 LOP3.LUT R8, R8, R17, RZ, 0x3c, !PT ;  /* 0x0000001108088212 */ /* 0x000fc600078e3cff */
[----:B------:R-:W3:Y:S01]  /*0450*/  @!P0 LDG.E R17, desc[UR6][R14.64+0xc] ;  /* 0x00000c060e118981 */ /* 0x000ee2000c1e1900 */
[----:B------:R-:W-:-:S03]  /*0460*/  @P5 LOP3.LUT R5, R5, R19, RZ, 0x3c, !PT ;  /* 0x0000001305055212 */ /* 0x000fc600078e3cff */
[----:B------:R-:W3:Y:S01]  /*0470*/  @P1 LDG.E R19, desc[UR6][R14.64+0x18] ;  /* 0x000018060e131981 */ /* 0x000ee2000c1e1900 */
[----:B--2---:R-:W-:-:S03]  /*0480*/  @P1 LOP3.LUT R3, R3, R20, RZ, 0x3c, !PT ;  /* 0x0000001403031212 */ /* 0x004fc600078e3cff */
[----:B------:R-:W2:Y:S01]  /*0490*/  @P3 LDG.E R20, desc[UR6][R14.64+0x3c] ;  /* 0x00003c060e143981 */ /* 0x000ea2000c1e1900 */
[----:B----4-:R-:W-:-:S03]  /*04a0*/  @P2 LOP3.LUT R3, R3, R24, RZ, 0x3c, !PT ;  /* 0x0000001803032212 */ /* 0x010fc600078e3cff */
[----:B------:R-:W4:Y:S01]  /*04b0*/  @P4 LDG.E R24, desc[UR6][R14.64+0x50] ;  /* 0x000050060e184981 */ /* 0x000f22000c1e1900 */
[----:B---3--:R-:W-:-:S03]  /*04c0*/  @!P0 LOP3.LUT R9, R9, R18, RZ, 0x3c, !PT ;  /* 0x0000001209098212 */ /* 0x008fc600078e3cff */
[----:B------:R-:W3:Y:S01]  /*04d0*/  @P2 LDG.E R18, desc[UR6][R14.64+0x30] ;  /* 0x000030060e122981 */ /* 0x000ee2000c1e1900 */
[----:B------:R-:W-:-:S03]  /*04e0*/  @!P0 LOP3.LUT R4, R4, R17, RZ, 0x3c, !PT ;  /* 0x0000001104048212 */ /* 0x000fc600078e3cff */
[----:B------:R-:W3:Y:S01]  /*04f0*/  @P2 LDG.E R17, desc[UR6][R14.64+0x2c] ;  /* 0x00002c060e112981 */ /* 0x000ee2000c1e1900 */
[----:B------:R-:W-:-:S03]  /*0500*/  @P1 LOP3.LUT R8, R8, R19, RZ, 0x3c, !PT ;  /* 0x0000001308081212 */ /* 0x000fc600078e3cff */
[----:B------:R-:W3:Y:S01]  /*0510*/  @P2 LDG.E R19, desc[UR6][R14.64+0x34] ;  /* 0x000034060e132981 */ /* 0x000ee2000c1e1900 */
[----:B------:R-:W-:Y:S02]  /*0520*/  @P1 LOP3.LUT R9, R9, R22, RZ, 0x3c, !PT ;  /* 0x0000001609091212 */ /* 0x000fe400078e3cff */
[----:B------:R-:W-:Y:S01]  /*0530*/  @P1 LOP3.LUT R4, R4, R23, RZ, 0x3c, !PT ;  /* 0x0000001704041212 */ /* 0x000fe200078e3cff */
[----:B------:R-:W3:Y:S04]  /*0540*/  @P3 LDG.E R22, desc[UR6][R14.64+0x44] ;  /* 0x000044060e163981 */ /* 0x000ee8000c1e1900 */
[----:B------:R-:W3:Y:S01]  /*0550*/  @P3 LDG.E R23, desc[UR6][R14.64+0x40] ;  /* 0x000040060e173981 */ /* 0x000ee2000c1e1900 */
[----:B--2---:R-:W-:-:S03]  /*0560*/  @P3 LOP3.LUT R3, R3, R20, RZ, 0x3c, !PT ;  /* 0x0000001403033212 */ /* 0x004fc600078e3cff */
[----:B------:R-:W2:Y:S01]  /*0570*/  @P5 LDG.E R20, desc[UR6][R14.64+0x64] ;  /* 0x000064060e145981 */ /* 0x000ea2000c1e1900 */
[----:B----4-:R-:W-:-:S03]  /*0580*/  @P4 LOP3.LUT R3, R3, R24, RZ, 0x3c, !PT ;  /* 0x0000001803034212 */ /* 0x010fc600078e3cff */
[----:B------:R-:W4:Y:S01]  /*0590*/  @P6 LDG.E R24, desc[UR6][R14.64+0x78] ;  /* 0x000078060e186981 */ /* 0x000f22000c1e1900 */
[----:B---3--:R-:W-:-:S03]  /*05a0*/  @P2 LOP3.LUT R9, R9, R18, RZ, 0x3c, !PT ;  /* 0x0000001209092212 */ /* 0x008fc600078e3cff */
[----:B------:R-:W3:Y:S01]  /*05b0*/  @P4 LDG.E R18, desc[UR6][R14.64+0x58] ;  /* 0x000058060e124981 */ /* 0x000ee2000c1e1900 */
[----:B------:R-:W-:-:S03]  /*05c0*/  @P2 LOP3.LUT R8, R8, R17, RZ, 0x3c, !PT ;  /* 0x0000001108082212 */ /* 0x000fc600078e3cff */
[----:B------:R-:W3:Y:S01]  /*05d0*/  @P4 LDG.E R17, desc[UR6][R14.64+0x54] ;  /* 0x000054060e114981 */ /* 0x000ee2000c1e1900 */
[----:B------:R-:W-:-:S03]  /*05e0*/  @P2 LOP3.LUT R4, R4, R19, RZ, 0x3c, !PT ;  /* 0x0000001304042212 */ /* 0x000fc600078e3cff */
[----:B------:R-:W3:Y:S01]  /*05f0*/  @P4 LDG.E R19, desc[UR6][R14.64+0x5c] ;  /* 0x00005c060e134981 */ /* 0x000ee2000c1e1900 */
[----:B------:R-:W-:Y:S02]  /*0600*/  @P3 LOP3.LUT R9, R9, R22, RZ, 0x3c, !PT ;  /* 0x0000001609093212 */ /* 0x000fe400078e3cff */
[----:B------:R-:W-:Y:S01]  /*0610*/  @P3 LOP3.LUT R4, R4, R25, RZ, 0x3c, !PT ;  /* 0x0000001904043212 */ /* 0x000fe200078e3cff */
[----:B------:R-:W3:Y:S01]  /*0620*/  @P5 LDG.E R22, desc[UR6][R14.64+0x6c] ;  /* 0x00006c060e165981 */ /* 0x000ee2000c1e1900 */
[----:B------:R-:W-:-:S03]  /*0630*/  @P3 LOP3.LUT R8, R8, R23, RZ, 0x3c, !PT ;  /* 0x0000001708083212 */ /* 0x000fc600078e3cff */
[----:B------:R-:W3:Y:S04]  /*0640*/  @P5 LDG.E R23, desc[UR6][R14.64+0x68] ;  /* 0x000068060e175981 */ /* 0x000ee8000c1e1900 */
[----:B------:R-:W3:Y:S01]  /*0650*/  @P5 LDG.E R25, desc[UR6][R14.64+0x70] ;  /* 0x000070060e195981 */ /* 0x000ee2000c1e1900 */
[----:B------:R-:W-:Y:S02]  /*0660*/  LOP3.LUT P0, RZ, R21, 0x80, RZ, 0xc0, !PT ;  /* 0x0000008015ff7812 */ /* 0x000fe4000780c0ff */
[----:B--2---:R-:W-:-:S11]  /*0670*/  @P5 LOP3.LUT R3, R3, R20, RZ, 0x3c, !PT ;  /* 0x0000001403035212 */ /* 0x004fd600078e3cff */
        /* <DEDUP_REMOVED lines=15> */
[----:B------:R-:W-:Y:S02]  /*0770*/  @P6 LOP3.LUT R5, R5, R26, RZ, 0x3c, !PT ;  /* 0x0000001a05056212 */ /* 0x000fe400078e3cff */
[----:B--2---:R-:W-:Y:S02]  /*0780*/  @P0 LOP3.LUT R3, R3, R20, RZ, 0x3c, !PT ;  /* 0x0000001403030212 */ /* 0x004fe400078e3cff */
[----:B----4-:R-:W-:Y:S02]  /*0790*/  @P0 LOP3.LUT R5, R5, R24, RZ, 0x3c, !PT ;  /* 0x0000001805050212 */ /* 0x010fe400078e3cff */
[----:B---3--:R-:W-:Y:S02]  /*07a0*/  @P6 LOP3.LUT R9, R9, R18, RZ, 0x3c, !PT ;  /* 0x0000001209096212 */ /* 0x008fe400078e3cff */
[----:B------:R-:W-:Y:S02]  /*07b0*/  @P6 LOP3.LUT R8, R8, R17, RZ, 0x3c, !PT ;  /* 0x0000001108086212 */ /* 0x000fe400078e3cff */
[----:B------:R-:W-:-:S02]  /*07c0*/  @P6 LOP3.LUT R4, R4, R19, RZ, 0x3c, !PT ;  /* 0x0000001304046212 */ /* 0x000fc400078e3cff */
[----:B------:R-:W-:Y:S02]  /*07d0*/  @P0 LOP3.LUT R9, R9, R22, RZ, 0x3c, !PT ;  /* 0x0000001609090212 */ /* 0x000fe400078e3cff */
[----:B------:R-:W-:Y:S02]  /*07e0*/  @P0 LOP3.LUT R8, R8, R23, RZ, 0x3c, !PT ;  /* 0x0000001708080212 */ /* 0x000fe400078e3cff */
[----:B------:R-:W-:Y:S02]  /*07f0*/  @P0 LOP3.LUT R4, R4, R25, RZ, 0x3c, !PT ;  /* 0x0000001904040212 */ /* 0x000fe400078e3cff */
[----:B------:R-:W-:-:S13]  /*0800*/  R2P PR, R21.B1, 0x7f ;  /* 0x0000007f15007804 */ /* 0x000fda0000001000 */
[----:B------:R-:W2:Y:S04]  /*0810*/  @P0 LDG.E R18, desc[UR6][R14.64+0xa0] ;  /* 0x0000a0060e120981 */ /* 0x000ea8000c1e1900 */
[----:B------:R-:W3:Y:S04]  /*0820*/  @P0 LDG.E R17, desc[UR6][R14.64+0xa4] ;  /* 0x0000a4060e110981 */ /* 0x000ee8000c1e1900 */
[----:B------:R-:W4:Y:S04]  /*0830*/  @P0 LDG.E R20, desc[UR6][R14.64+0xa8] ;  /* 0x0000a8060e140981 */ /* 0x000f28000c1e1900 */
[----:B------:R-:W4:Y:S04]  /*0840*/  @P0 LDG.E R19, desc[UR6][R14.64+0xac] ;  /* 0x0000ac060e130981 */ /* 0x000f28000c1e1900 */
[----:B------:R-:W4:Y:S04]  /*0850*/  @P0 LDG.E R22, desc[UR6][R14.64+0xb0] ;  /* 0x0000b0060e160981 */ /* 0x000f28000c1e1900 */
[----:B------:R-:W4:Y:S04]  /*0860*/  @P1 LDG.E R24, desc[UR6][R14.64+0xb4] ;  /* 0x0000b4060e181981 */ /* 0x000f28000c1e1900 */
[----:B------:R-:W4:Y:S04]  /*0870*/  @P1 LDG.E R26, desc[UR6][R14.64+0xbc] ;  /* 0x0000bc060e1a1981 */ /* 0x000f28000c1e1900 */
[----:B------:R-:W4:Y:S04]  /*0880*/  @P1 LDG.E R23, desc[UR6][R14.64+0xb8] ;  /* 0x0000b8060e171981 */ /* 0x000f28000c1e1900 */
[----:B------:R-:W4:Y:S04]  /*0890*/  @P1 LDG.E R28, desc[UR6][R14.64+0xc4] ;  /* 0x0000c4060e1c1981 */ /* 0x000f28000c1e1900 */
[----:B------:R-:W4:Y:S01]  /*08a0*/  @P1 LDG.E R25, desc[UR6][R14.64+0xc0] ;  /* 0x0000c0060e191981 */ /* 0x000f22000c1e1900 */
[----:B--2---:R-:W-:-:S03]  /*08b0*/  @P0 LOP3.LUT R3, R3, R18, RZ, 0x3c, !PT ;  /* 0x0000001203030212 */ /* 0x004fc600078e3cff */
[----:B------:R-:W2:Y:S01]  /*08c0*/  @P2 LDG.E R18, desc[UR6][R14.64+0xc8] ;  /* 0x0000c8060e122981 */ /* 0x000ea2000c1e1900 */
[----:B---3--:R-:W-:-:S03]  /*08d0*/  @P0 LOP3.LUT R8, R8, R17, RZ, 0x3c, !PT ;  /* 0x0000001108080212 */ /* 0x008fc600078e3cff */
[----:B------:R-:W3:Y:S01]  /*08e0*/  @P2 LDG.E R17, desc[UR6][R14.64+0xcc] ;  /* 0x0000cc060e112981 */ /* 0x000ee2000c1e1900 */
[----:B----4-:R-:W-:-:S03]  /*08f0*/  @P0 LOP3.LUT R9, R9, R20, RZ, 0x3c, !PT ;  /* 0x0000001409090212 */ /* 0x010fc600078e3cff */
[----:B------:R-:W4:Y:S01]  /*0900*/  @P3 LDG.E R20, desc[UR6][R14.64+0xec] ;  /* 0x0000ec060e143981 */ /* 0x000f22000c1e1900 */
[----:B------:R-:W-:-:S03]  /*0910*/  @P0 LOP3.LUT R4, R4, R19, RZ, 0x3c, !PT ;  /* 0x0000001304040212 */ /* 0x000fc600078e3cff */
[----:B------:R-:W4:Y:S01]  /*0920*/  @P2 LDG.E R19, desc[UR6][R14.64+0xd4] ;  /* 0x0000d4060e132981 */ /* 0x000f22000c1e1900 */
[----:B------:R-:W-:Y:S02]  /*0930*/  @P0 LOP3.LUT R5, R5, R22, RZ, 0x3c, !PT ;  /* 0x0000001605050212 */ /* 0x000fe400078e3cff */
[----:B------:R-:W-:Y:S01]  /*0940*/  LOP3.LUT P0, RZ, R21, 0x8000, RZ, 0xc0, !PT ;  /* 0x0000800015ff7812 */ /* 0x000fe2000780c0ff */
[----:B------:R-:W4:Y:S01]  /*0950*/  @P2 LDG.E R22, desc[UR6][R14.64+0xd0] ;  /* 0x0000d0060e162981 */ /* 0x000f22000c1e1900 */
[----:B------:R-:W-:-:S03]  /*0960*/  @P1 LOP3.LUT R3, R3, R24, RZ, 0x3c, !PT ;  /* 0x0000001803031212 */ /* 0x000fc600078e3cff */
[----:B------:R-:W4:Y:S01]  /*0970*/  @P3 LDG.E R21, desc[UR6][R14.64+0xe0] ;  /* 0x0000e0060e153981 */ /* 0x000f22000c1e1900 */
[----:B------:R-:W-:-:S03]  /*0980*/  @P1 LOP3.LUT R9, R9, R26, RZ, 0x3c, !PT ;  /* 0x0000001a09091212 */ /* 0x000fc600078e3cff */
[----:B------:R-:W4:Y:S01]  /*0990*/  @P2 LDG.E R24, desc[UR6][R14.64+0xd8] ;  /* 0x0000d8060e182981 */ /* 0x000f22000c1e1900 */
[----:B------:R-:W-:-:S03]  /*09a0*/  @P1 LOP3.LUT R8, R8, R23, RZ, 0x3c, !PT ;  /* 0x0000001708081212 */ /* 0x000fc600078e3cff */
[----:B------:R-:W4:Y:S01]  /*09b0*/  @P3 LDG.E R26, desc[UR6][R14.64+0xdc] ;  /* 0x0000dc060e1a3981 */ /* 0x000f22000c1e1900 */
[----:B------:R-:W-:-:S03]  /*09c0*/  @P1 LOP3.LUT R5, R5, R28, RZ, 0x3c, !PT ;  /* 0x0000001c05051212 */ /* 0x000fc600078e3cff */
[----:B------:R-:W4:Y:S04]  /*09d0*/  @P3 LDG.E R28, desc[UR6][R14.64+0xe4] ;  /* 0x0000e4060e1c3981 */ /* 0x000f28000c1e1900 */
[----:B------:R-:W4:Y:S01]  /*09e0*/  @P3 LDG.E R23, desc[UR6][R14.64+0xe8] ;  /* 0x0000e8060e173981 */ /* 0x000f22000c1e1900 */
[----:B--2---:R-:W-:-:S03]  /*09f0*/  @P2 LOP3.LUT R3, R3, R18, RZ, 0x3c, !PT ;  /* 0x0000001203032212 */ /* 0x004fc600078e3cff */
[----:B------:R-:W2:Y:S01]  /*0a00*/  @P4 LDG.E R18, desc[UR6][R14.64+0xf0] ;  /* 0x0000f0060e124981 */ /* 0x000ea2000c1e1900 */
[----:B---3--:R-:W-:Y:S02]  /*0a10*/  @P2 LOP3.LUT R8, R8, R17, RZ, 0x3c, !PT ;  /* 0x0000001108082212 */ /* 0x008fe400078e3cff */
[----:B------:R-:W-:Y:S01]  /*0a20*/  @P1 LOP3.LUT R4, R4, R25, RZ, 0x3c, !PT ;  /* 0x0000001904041212 */ /* 0x000fe200078e3cff */
[----:B------:R-:W3:Y:S03]  /*0a30*/  @P5 LDG.E R17, desc[UR6][R14.64+0x110] ;  /* 0x000110060e115981 */ /* 0x000ee6000c1e1900 */
[----:B----4-:R-:W-:Y:S02]  /*0a40*/  @P2 LOP3.LUT R4, R4, R19, RZ, 0x3c, !PT ;  /* 0x0000001304042212 */ /* 0x010fe400078e3cff */
[----:B------:R-:W4:Y:S01]  /*0a50*/  @P4 LDG.E R19, desc[UR6][R14.64+0xf4] ;  /* 0x0000f4060e134981 */ /* 0x000f22000c1e1900 */
        /* <DEDUP_REMOVED lines=12> */
[----:B--2---:R-:W-:-:S03]  /*0b20*/  @P4 LOP3.LUT R3, R3, R18, RZ, 0x3c, !PT ;  /* 0x0000001203034212 */ /* 0x004fc600078e3cff */
[----:B------:R-:W2:Y:S01]  /*0b30*/  @P5 LDG.E R18, desc[UR6][R14.64+0x114] ;  /* 0x000114060e125981 */ /* 0x000ea2000c1e1900 */
[----:B------:R-:W-:-:S03]  /*0b40*/  @P3 LOP3.LUT R5, R5, R20, RZ, 0x3c, !PT ;  /* 0x0000001405053212 */ /* 0x000fc600078e3cff */
[----:B------:R-:W2:Y:S01]  /*0b50*/  @P6 LDG.E R20, desc[UR6][R14.64+0x118] ;  /* 0x000118060e146981 */ /* 0x000ea2000c1e1900 */
[----:B----4-:R-:W-:-:S03]  /*0b60*/  @P4 LOP3.LUT R8, R8, R19, RZ, 0x3c, !PT ;  /* 0x0000001308084212 */ /* 0x010fc600078e3cff */
[----:B------:R-:W4:Y:S01]  /*0b70*/  @P6 LDG.E R19, desc[UR6][R14.64+0x11c] ;  /* 0x00011c060e136981 */ /* 0x000f22000c1e1900 */
[----:B---3--:R-:W-:-:S03]  /*0b80*/  @P4 LOP3.LUT R9, R9, R22, RZ, 0x3c, !PT ;  /* 0x0000001609094212 */ /* 0x008fc600078e3cff */
[----:B------:R-:W3:Y:S01]  /*0b90*/  @P6 LDG.E R22, desc[UR6][R14.64+0x120] ;  /* 0x000120060e166981 */ /* 0x000ee2000c1e1900 */
[----:B------:R-:W-:-:S03]  /*0ba0*/  @P4 LOP3.LUT R4, R4, R21, RZ, 0x3c, !PT ;  /* 0x0000001504044212 */ /* 0x000fc600078e3cff */
[----:B------:R-:W3:Y:S01]  /*0bb0*/  @P0 LDG.E R21, desc[UR6][R14.64+0x130] ;  /* 0x000130060e150981 */ /* 0x000ee2000c1e1900 */
[----:B------:R-:W-:Y:S02]  /*0bc0*/  @P4 LOP3.LUT R5, R5, R24, RZ, 0x3c, !PT ;  /* 0x0000001805054212 */ /* 0x000fe400078e3cff */
[----:B------:R-:W-:Y:S01]  /*0bd0*/  @P5 LOP3.LUT R4, R4, R17, RZ, 0x3c, !PT ;  /* 0x0000001104045212 */ /* 0x000fe200078e3cff */
[----:B------:R-:W3:Y:S01]  /*0be0*/  @P6 LDG.E R24, desc[UR6][R14.64+0x128] ;  /* 0x000128060e186981 */ /* 0x000ee2000c1e1900 */
[----:B------:R-:W-:-:S03]  /*0bf0*/  @P5 LOP3.LUT R3, R3, R26, RZ, 0x3c, !PT ;  /* 0x0000001a03035212 */ /* 0x000fc600078e3cff */
[----:B------:R-:W3:Y:S01]  /*0c00*/  @P6 LDG.E R17, desc[UR6][R14.64+0x124] ;  /* 0x000124060e116981 */ /* 0x000ee2000c1e1900 */
[----:B------:R-:W-:-:S03]  /*0c10*/  @P5 LOP3.LUT R9, R9, R28, RZ, 0x3c, !PT ;  /* 0x0000001c09095212 */ /* 0x000fc600078e3cff */
[----:B------:R-:W3:Y:S01]  /*0c20*/  @P0 LDG.E R26, desc[UR6][R14.64+0x12c] ;  /* 0x00012c060e1a0981 */ /* 0x000ee2000c1e1900 */
[----:B------:R-:W-:-:S03]  /*0c30*/  @P5 LOP3.LUT R8, R8, R23, RZ, 0x3c, !PT ;  /* 0x0000001708085212 */ /* 0x000fc600078e3cff */
[----:B------:R-:W3:Y:S04]  /*0c40*/  @P0 LDG.E R28, desc[UR6][R14.64+0x13c] ;  /* 0x00013c060e1c0981 */ /* 0x000ee8000c1e1900 */
[----:B------:R-:W3:Y:S01]  /*0c50*/  @P0 LDG.E R23, desc[UR6][R14.64+0x138] ;  /* 0x000138060e170981 */ /* 0x000ee2000c1e1900 */
[----:B--2---:R-:W-:-:S03]  /*0c60*/  @P5 LOP3.LUT R5, R5, R18, RZ, 0x3c, !PT ;  /* 0x0000001205055212 */ /* 0x004fc600078e3cff */
[----:B------:R-:W2:Y:S01]  /*0c70*/  @P0 LDG.E R18, desc[UR6][R14.64+0x134] ;  /* 0x000134060e120981 */ /* 0x000ea2000c1e1900 */
[----:B------:R-:W-:-:S04]  /*0c80*/  UIADD3 UR4, UPT, UPT, UR4, 0x10, URZ ;  /* 0x0000001004047890 */ /* 0x000fc8000fffe0ff */
[----:B------:R-:W-:Y:S01]  /*0c90*/  UISETP.NE.AND UP0, UPT, UR4, 0x20, UPT ;  /* 0x000000200400788c */ /* 0x000fe2000bf05270 */
[----:B------:R-:W-:Y:S02]  /*0ca0*/  @P6 LOP3.LUT R3, R3, R20, RZ, 0x3c, !PT ;  /* 0x0000001403036212 */ /* 0x000fe400078e3cff */
[----:B----4-:R-:W-:Y:S02]  /*0cb0*/  @P6 LOP3.LUT R8, R8, R19, RZ, 0x3c, !PT ;  /* 0x0000001308086212 */ /* 0x010fe400078e3cff */
[----:B---3--:R-:W-:Y:S02]  /*0cc0*/  @P6 LOP3.LUT R9, R9, R22, RZ, 0x3c, !PT ;  /* 0x0000001609096212 */ /* 0x008fe400078e3cff */
[----:B------:R-:W-:Y:S02]  /*0cd0*/  @P0 LOP3.LUT R8, R8, R21, RZ, 0x3c, !PT ;  /* 0x0000001508080212 */ /* 0x000fe400078e3cff */
[----:B------:R-:W-:Y:S02]  /*0ce0*/  @P6 LOP3.LUT R5, R5, R24, RZ, 0x3c, !PT ;  /* 0x0000001805056212 */ /* 0x000fe400078e3cff */
[----:B------:R-:W-:-:S02]  /*0cf0*/  @P6 LOP3.LUT R4, R4, R17, RZ, 0x3c, !PT ;  /* 0x0000001104046212 */ /* 0x000fc400078e3cff */
[----:B------:R-:W-:Y:S02]  /*0d00*/  @P0 LOP3.LUT R3, R3, R26, RZ, 0x3c, !PT ;  /* 0x0000001a03030212 */ /* 0x000fe400078e3cff */
[----:B------:R-:W-:Y:S02]  /*0d10*/  @P0 LOP3.LUT R5, R5, R28, RZ, 0x3c, !PT ;  /* 0x0000001c05050212 */ /* 0x000fe400078e3cff */
[----:B------:R-:W-:Y:S02]  /*0d20*/  @P0 LOP3.LUT R4, R4, R23, RZ, 0x3c, !PT ;  /* 0x0000001704040212 */ /* 0x000fe400078e3cff */
[----:B--2---:R-:W-:Y:S01]  /*0d30*/  @P0 LOP3.LUT R9, R9, R18, RZ, 0x3c, !PT ;  /* 0x0000001209090212 */ /* 0x004fe200078e3cff */
[----:B------:R-:W-:Y:S06]  /*0d40*/  BRA.U UP0, `(.L_x_7) ;  /* 0xfffffff500487547 */ /* 0x000fec000b83ffff */
[----:B------:R-:W-:-:S05]  /*0d50*/  VIADD R2, R2, 0x1 ;  /* 0x0000000102027836 */ /* 0x000fca0000000000 */
[----:B------:R-:W-:-:S13]  /*0d60*/  ISETP.NE.AND P0, PT, R2, 0x5, PT ;  /* 0x000000050200780c */ /* 0x000fda0003f05270 */
[----:B------:R-:W-:Y:S05]  /*0d70*/  @P0 BRA `(.L_x_8) ;  /* 0xfffffff400300947 */ /* 0x000fea000383ffff */
[----:B------:R-:W-:Y:S01]  /*0d80*/  LOP3.LUT R2, R12, 0x3, RZ, 0xc0, !PT ;  /* 0x000000030c027812 */ /* 0x000fe200078ec0ff */
[----:B------:R0:W-:Y:S03]  /*0d90*/  STL.64 [R1+0x8], R8 ;  /* 0x0000080801007387 */ /* 0x0001e60000100a00 */
[----:B------:R-:W-:Y:S01]  /*0da0*/  ISETP.NE.U32.AND P0, PT, R2, 0x1, PT ;  /* 0x000000010200780c */ /* 0x000fe20003f05070 */
[----:B------:R0:W-:Y:S03]  /*0db0*/  STL.64 [R1+0x10], R4 ;  /* 0x0000100401007387 */ /* 0x0001e60000100a00 */
[----:B------:R-:W-:Y:S01]  /*0dc0*/  ISETP.NE.AND.EX P0, PT, RZ, RZ, PT, P0 ;  /* 0x000000ffff00720c */ /* 0x000fe20003f05300 */
[----:B------:R0:W-:-:S12]  /*0dd0*/  STL [R1+0x4], R3 ;  /* 0x0000040301007387 */ /* 0x0001d80000100800 */
[----:B0-----:R-:W-:Y:S05]  /*0de0*/  @!P0 BRA `(.L_x_6) ;  /* 0x0000001400f08947 */ /* 0x001fea0003800000 */
[----:B------:R-:W-:Y:S01]  /*0df0*/  UMOV UR4, URZ ;  /* 0x000000ff00047c82 */ /* 0x000fe20008000000 */
[----:B------:R-:W-:Y:S01]  /*0e00*/  CS2R R2, SRZ ;  /* 0x0000000000027805 */ /* 0x000fe2000001ff00 */
[----:B------:R-:W-:Y:S01]  /*0e10*/  IMAD.MOV.U32 R4, RZ, RZ, RZ ;  /* 0x000000ffff047224 */ /* 0x000fe200078e00ff */
[----:B------:R-:W-:Y:S01]  /*0e20*/  CS2R R8, SRZ ;  /* 0x0000000000087805 */ /* 0x000fe2000001ff00 */
[----:B------:R-:W-:-:S07]  /*0e30*/  IMAD.U32 R5, RZ, RZ, UR4 ;  /* 0x00000004ff057e24 */ /* 0x000fce000f8e00ff */
.L_x_10:
[----:B------:R-:W-:-:S06]  /*0e40*/  IMAD R16, R2, 0x4, R1 ;  /* 0x0000000402107824 */ /* 0x000fcc00078e0201 */
[----:B------:R-:W5:Y:S01]  /*0e50*/  LDL R16, [R16+0x4] ;  /* 0x0000040010107983 */ /* 0x000f620000100800 */
[----:B------:R-:W-:-:S05]  /*0e60*/  UMOV UR4, URZ ;  /* 0x000000ff00047c82 */ /* 0x000fca0008000000 */
.L_x_9:
        /* <DEDUP_REMOVED lines=180> */
[----:B------:R0:W-:Y:S03]  /*19b0*/  STL [R1+0x4], R3 ;  /* 0x0000040301007387 */ /* 0x0001e60000100800 */
[----:B------:R-:W-:Y:S01]  /*19c0*/  ISETP.NE.AND.EX P0, PT, RZ, RZ, PT, P0 ;  /* 0x000000ffff00720c */ /* 0x000fe20003f05300 */
[----:B------:R0:W-:-:S12]  /*19d0*/  STL.64 [R1+0x10], R4 ;  /* 0x0000100401007387 */ /* 0x0001d80000100a00 */
[----:B0-----:R-:W-:Y:S05]  /*19e0*/  @P0 BRA `(.L_x_6) ;  /* 0x0000000800f00947 */ /* 0x001fea0003800000 */
[----:B------:R-:W-:Y:S01]  /*19f0*/  UMOV UR4, URZ ;  /* 0x000000ff00047c82 */ /* 0x000fe20008000000 */
[----:B------:R-:W-:Y:S01]  /*1a00*/  CS2R R2, SRZ ;  /* 0x0000000000027805 */ /* 0x000fe2000001ff00 */
[----:B------:R-:W-:Y:S01]  /*1a10*/  IMAD.MOV.U32 R4, RZ, RZ, RZ ;  /* 0x000000ffff047224 */ /* 0x000fe200078e00ff */
[----:B------:R-:W-:Y:S01]  /*1a20*/  CS2R R8, SRZ ;  /* 0x0000000000087805 */ /* 0x000fe2000001ff00 */
[----:B------:R-:W-:-:S07]  /*1a30*/  IMAD.U32 R5, RZ, RZ, UR4 ;  /* 0x00000004ff057e24 */ /* 0x000fce000f8e00ff */
.L_x_12:
[----:B------:R-:W-:-:S06]  /*1a40*/  IMAD R16, R2, 0x4, R1 ;  /* 0x0000000402107824 */ /* 0x000fcc00078e0201 */
[----:B------:R-:W5:Y:S01]  /*1a50*/  LDL R16, [R16+0x4] ;  /* 0x0000040010107983 */ /* 0x000f620000100800 */
[----:B------:R-:W-:-:S05]  /*1a60*/  UMOV UR4, URZ ;  /* 0x000000ff00047c82 */ /* 0x000fca0008000000 */
.L_x_11:
        /* <DEDUP_REMOVED lines=177> */
[----:B------:R0:W-:Y:S04]  /*2580*/  STL.64 [R1+0x8], R8 ;  /* 0x0000080801007387 */ /* 0x0001e80000100a00 */
[----:B------:R0:W-:Y:S04]  /*2590*/  STL [R1+0x4], R3 ;  /* 0x0000040301007387 */ /* 0x0001e80000100800 */
[----:B------:R0:W-:Y:S02]  /*25a0*/  STL.64 [R1+0x10], R4 ;  /* 0x0000100401007387 */ /* 0x0001e40000100a00 */
.L_x_6:
[----:B------:R-:W-:Y:S05]  /*25b0*/  BSYNC.RECONVERGENT B1 ;  /* 0x0000000000017941 */ /* 0x000fea0003800200 */
.L_x_5:
[C---:B------:R-:W-:Y:S01]  /*25c0*/  ISETP.GT.U32.AND P0, PT, R12.reuse, 0x3, PT ;  /* 0x000000030c00780c */ /* 0x040fe20003f04070 */
[----:B------:R-:W-:Y:S01]  /*25d0*/  VIADD R13, R13, 0x1 ;  /* 0x000000010d0d7836 */ /* 0x000fe20000000000 */
[--C-:B------:R-:W-:Y:S02]  /*25e0*/  SHF.R.U64 R12, R12, 0x2, R7.reuse ;  /* 0x000000020c0c7819 */ /* 0x100fe40000001207 */
[----:B------:R-:W-:Y:S02]  /*25f0*/  ISETP.GT.U32.AND.EX P0, PT, R7, RZ, PT, P0 ;  /* 0x000000ff0700720c */ /* 0x000fe40003f04100 */
[----:B------:R-:W-:-:S11]  /*2600*/  SHF.R.U32.HI R7, RZ, 0x2, R7 ;  /* 0x00000002ff077819 */ /* 0x000fd60000011607 */
[----:B------:R-:W-:Y:S05]  /*2610*/  @P0 BRA `(.L_x_13) ;  /* 0xffffffd800e00947 */ /* 0x000fea000383ffff */
.L_x_4:
[----:B------:R-:W-:Y:S05]  /*2620*/  BSYNC.RECONVERGENT B0 ;  /* 0x0000000000007941 */ /* 0x000fea0003800200 */
.L_x_3:
[----:B------:R-:W2:Y:S02]  /*2630*/  LDCU UR4, c[0x0][0x388] ;  /* 0x00007100ff0477ac */ /* 0x000ea40008000800 */
[----:B--2---:R-:W-:-:S13]  /*2640*/  ISETP.GE.AND P0, PT, R6, UR4, PT ;  /* 0x0000000406007c0c */ /* 0x004fda000bf06270 */
[----:B------:R-:W-:Y:S05]  /*2650*/  @P0 EXIT ;  /* 0x000000000000094d */ /* 0x000fea0003800000 */
[----:B------:R-:W2:Y:S01]  /*2660*/  LDC R7, c[0x0][0x38c] ;  /* 0x0000e300ff077b82 */ /* 0x000ea20000000800 */
[----:B-1----:R-:W-:Y:S01]  /*2670*/  SHF.R.U32.HI R2, RZ, 0x2, R3 ;  /* 0x00000002ff027819 */ /* 0x002fe20000011603 */
[----:B------:R-:W1:Y:S03]  /*2680*/  LDCU.64 UR4, c[0x0][0x380] ;  /* 0x00007000ff0477ac */ /* 0x000e660008000a00 */
[----:B------:R-:W-:Y:S01]  /*2690*/  LOP3.LUT R2, R2, R3, RZ, 0x3c, !PT ;  /* 0x0000000302027212 */ /* 0x000fe200078e3cff */
[----:B0-----:R-:W-:-:S04]  /*26a0*/  IMAD.SHL.U32 R3, R5, 0x10, RZ ;  /* 0x0000001005037824 */ /* 0x001fc800078e00ff */
[----:B------:R-:W-:-:S05]  /*26b0*/  IMAD.SHL.U32 R4, R2, 0x2, RZ ;  /* 0x0000000202047824 */ /* 0x000fca00078e00ff */
[----:B------:R-:W-:-:S04]  /*26c0*/  LOP3.LUT R4, R2, R4, R3, 0x96, !PT ;  /* 0x0000000402047212 */ /* 0x000fc800078e9603 */
[----:B------:R-:W-:Y:S02]  /*26d0*/  LOP3.LUT R4, R4, R5, RZ, 0x3c, !PT ;  /* 0x0000000504047212 */ /* 0x000fe400078e3cff */
[----:B-1----:R-:W-:Y:S02]  /*26e0*/  IADD3 R6, P0, PT, R6, UR4, RZ ;  /* 0x0000000406067c10 */ /* 0x002fe4000ff1e0ff */
[----:B--2---:R-:W-:-:S05]  /*26f0*/  LOP3.LUT R7, R7, 0xaad26b49, RZ, 0x3c, !PT ;  /* 0xaad26b4907077812 */ /* 0x004fca00078e3cff */
[----:B------:R-:W-:-:S05]  /*2700*/  IMAD R7, R7, 0x4182bed5, RZ ;  /* 0x4182bed507077824 */ /* 0x000fca00078e02ff */
[----:B------:R-:W-:Y:S02]  /*2710*/  IADD3 R4, PT, PT, R7, -0x26039c23, R4 ;  /* 0xd9fc63dd07047810 */ /* 0x000fe40007ffe004 */
[----:B------:R-:W-:-:S03]  /*2720*/  IADD3.X R7, PT, PT, R0, UR5, RZ, P0, !PT ;  /* 0x0000000500077c10 */ /* 0x000fc600087fe4ff */
[----:B------:R-:W-:-:S05]  /*2730*/  IMAD.HI.U32 R3, R4, -0x7f7f7f7f, RZ ;  /* 0x8080808104037827 */ /* 0x000fca00078e00ff */
[----:B------:R-:W-:-:S05]  /*2740*/  LEA.HI R3, R3, R4, RZ, 0x19 ;  /* 0x0000000403037211 */ /* 0x000fca00078fc8ff */
[----:B------:R-:W-:-:S05]  /*2750*/  VIADD R3, R3, 0xffffff81 ;  /* 0xffffff8103037836 */ /* 0x000fca0000000000 */
[----:B------:R-:W-:Y:S01]  /*2760*/  STG.E.U8 desc[UR6][R6.64], R3 ;  /* 0x0000000306007986 */ /* 0x000fe2000c101106 */
[----:B------:R-:W-:Y:S05]  /*2770*/  EXIT ;  /* 0x000000000000794d */ /* 0x000fea0003800000 */
.L_x_14:
        /* <DEDUP_REMOVED lines=16> */
.L_x_16:


//--------------------- .nv.global.init           --------------------------
	.section	.nv.global.init,"aw",@progbits
	.align	4
.nv.global.init:
	.type		mrg32k3aM1SubSeq,@object
	.size		mrg32k3aM1SubSeq,(mrg32k3aM2SubSeq - mrg32k3aM1SubSeq)
mrg32k3aM1SubSeq:
        /*0000*/ 	.byte	0x0b, 0xcc, 0xee, 0x04, 0x73, 0x29, 0x8b, 0x6f, 0xf6, 0x53, 0x03, 0xf6, 0x23, 0xf6, 0xea, 0xda
        /* <DEDUP_REMOVED lines=125> */
	.type		mrg32k3aM2SubSeq,@object
	.size		mrg32k3aM2SubSeq,(mrg32k3aM1 - mrg32k3aM2SubSeq)
mrg32k3aM2SubSeq:
        /* <DEDUP_REMOVED lines=126> */
	.type		mrg32k3aM1,@object
	.size		mrg32k3aM1,(mrg32k3aM1Seq - mrg32k3aM1)
mrg32k3aM1:
        /* <DEDUP_REMOVED lines=144> */
	.type		mrg32k3aM1Seq,@object
	.size		mrg32k3aM1Seq,(mrg32k3aM2 - mrg32k3aM1Seq)
mrg32k3aM1Seq:
        /* <DEDUP_REMOVED lines=144> */
	.type		mrg32k3aM2,@object
	.size		mrg32k3aM2,(mrg32k3aM2Seq - mrg32k3aM2)
mrg32k3aM2:
        /* <DEDUP_REMOVED lines=144> */
	.type		mrg32k3aM2Seq,@object
	.size		mrg32k3aM2Seq,(precalc_xorwow_matrix - mrg32k3aM2Seq)
mrg32k3aM2Seq:
        /* <DEDUP_REMOVED lines=144> */
	.type		precalc_xorwow_matrix,@object
	.size		precalc_xorwow_matrix,(precalc_xorwow_offset_matrix - precalc_xorwow_matrix)
precalc_xorwow_matrix:
        /* <DEDUP_REMOVED lines=6400> */
	.type		precalc_xorwow_offset_matrix,@object
	.size		precalc_xorwow_offset_matrix,(.L_1 - precalc_xorwow_offset_matrix)
precalc_xorwow_offset_matrix:
        /* <DEDUP_REMOVED lines=6400> */
.L_1:


//--------------------- .nv.shared._Z33igemm_basic_int8_gemm_cuda_kernelIaiEvPT_S1_PT0_iii --------------------------
	.section	.nv.shared._Z33igemm_basic_int8_gemm_cuda_kernelIaiEvPT_S1_PT0_iii,"aw",@nobits
	.sectionflags	@""
.nv.shared._Z33igemm_basic_int8_gemm_cuda_kernelIaiEvPT_S1_PT0_iii:
	.zero		11776


//--------------------- .nv.shared.reserved.0     --------------------------
	.section	.nv.shared.reserved.0,"aw",@nobits
	.weak		__nv_reservedSMEM_offset_0_alias
	.size		__nv_reservedSMEM_offset_0_alias, 0, 64
	.other		__nv_reservedSMEM_offset_0_alias,@"STO_CUDA_RESERVED_SHARED STV_DEFAULT"
__nv_reservedSMEM_offset_0_alias:
	.zero		0
	.zero		64


//--------------------- .nv.constant0._Z33igemm_basic_int8_gemm_cuda_kernelIaiEvPT_S1_PT0_iii --------------------------
	.section	.nv.constant0._Z33igemm_basic_int8_gemm_cuda_kernelIaiEvPT_S1_PT0_iii,"a",@progbits
	.sectionflags	@""
	.align	4
.nv.constant0._Z33igemm_basic_int8_gemm_cuda_kernelIaiEvPT_S1_PT0_iii:
	.zero		932


//--------------------- .nv.constant0._Z16generateInt8DataPaij --------------------------
	.section	.nv.constant0._Z16generateInt8DataPaij,"a",@progbits
	.sectionflags	@""
	.align	4
.nv.constant0._Z16generateInt8DataPaij:
	.zero		912


//--------------------- SYMBOLS --------------------------

	.type		.nv.reservedSmem.offset0,@object
	.size		.nv.reservedSmem.offset0,0x4
	.type		.nv.reservedSmem.cap,@object
	.size		.nv.reservedSmem.cap,0x4
